//
// Generated by NVIDIA NVVM Compiler
//
// Compiler Build ID: CL-36424714
// Cuda compilation tools, release 13.0, V13.0.88
// Based on NVVM 20.0.0
//

.version 9.0
.target sm_100
.address_size 64

	// .globl	_Z12matavgKernelPiiiiS_iS_S_S_
.extern .func  (.param .b32 func_retval0) vprintf
(
	.param .b64 vprintf_param_0,
	.param .b64 vprintf_param_1
)
;
.global .align 4 .b8 precalc_xorwow_matrix[102400];
.global .align 4 .b8 precalc_xorwow_offset_matrix[102400];
.global .align 4 .b8 mrg32k3aM1[2304];
.global .align 4 .b8 mrg32k3aM2[2304];
.global .align 4 .b8 mrg32k3aM1SubSeq[2016];
.global .align 4 .b8 mrg32k3aM2SubSeq[2016];
.global .align 4 .b8 mrg32k3aM1Seq[2304];
.global .align 4 .b8 mrg32k3aM2Seq[2304];
.const .align 8 .b8 __cr_lgamma_table[72];
.global .align 1 .b8 _ZN34_INTERNAL_8b300713_4_k_cu_f9e17d8d4cuda3std3__45__cpo5beginE[1];
.global .align 1 .b8 _ZN34_INTERNAL_8b300713_4_k_cu_f9e17d8d4cuda3std3__45__cpo3endE[1];
.global .align 1 .b8 _ZN34_INTERNAL_8b300713_4_k_cu_f9e17d8d4cuda3std3__45__cpo6cbeginE[1];
.global .align 1 .b8 _ZN34_INTERNAL_8b300713_4_k_cu_f9e17d8d4cuda3std3__45__cpo4cendE[1];
.global .align 1 .b8 _ZN34_INTERNAL_8b300713_4_k_cu_f9e17d8d4cuda3std3__45__cpo6rbeginE[1];
.global .align 1 .b8 _ZN34_INTERNAL_8b300713_4_k_cu_f9e17d8d4cuda3std3__45__cpo4rendE[1];
.global .align 1 .b8 _ZN34_INTERNAL_8b300713_4_k_cu_f9e17d8d4cuda3std3__45__cpo7crbeginE[1];
.global .align 1 .b8 _ZN34_INTERNAL_8b300713_4_k_cu_f9e17d8d4cuda3std3__45__cpo5crendE[1];
.global .align 1 .b8 _ZN34_INTERNAL_8b300713_4_k_cu_f9e17d8d4cuda3std3__436_GLOBAL__N__8b300713_4_k_cu_f9e17d8d6ignoreE[1];
.global .align 1 .b8 _ZN34_INTERNAL_8b300713_4_k_cu_f9e17d8d4cuda3std3__419piecewise_constructE[1];
.global .align 1 .b8 _ZN34_INTERNAL_8b300713_4_k_cu_f9e17d8d4cuda3std3__48in_placeE[1];
.global .align 1 .b8 _ZN34_INTERNAL_8b300713_4_k_cu_f9e17d8d4cuda3std3__420unreachable_sentinelE[1];
.global .align 1 .b8 _ZN34_INTERNAL_8b300713_4_k_cu_f9e17d8d4cuda3std3__47nulloptE[1];
.global .align 1 .b8 _ZN34_INTERNAL_8b300713_4_k_cu_f9e17d8d4cuda3std3__48unexpectE[1];
.global .align 1 .b8 _ZN34_INTERNAL_8b300713_4_k_cu_f9e17d8d4cuda3std6ranges3__45__cpo4swapE[1];
.global .align 1 .b8 _ZN34_INTERNAL_8b300713_4_k_cu_f9e17d8d4cuda3std6ranges3__45__cpo9iter_moveE[1];
.global .align 1 .b8 _ZN34_INTERNAL_8b300713_4_k_cu_f9e17d8d4cuda3std6ranges3__45__cpo5beginE[1];
.global .align 1 .b8 _ZN34_INTERNAL_8b300713_4_k_cu_f9e17d8d4cuda3std6ranges3__45__cpo3endE[1];
.global .align 1 .b8 _ZN34_INTERNAL_8b300713_4_k_cu_f9e17d8d4cuda3std6ranges3__45__cpo6cbeginE[1];
.global .align 1 .b8 _ZN34_INTERNAL_8b300713_4_k_cu_f9e17d8d4cuda3std6ranges3__45__cpo4cendE[1];
.global .align 1 .b8 _ZN34_INTERNAL_8b300713_4_k_cu_f9e17d8d4cuda3std6ranges3__45__cpo7advanceE[1];
.global .align 1 .b8 _ZN34_INTERNAL_8b300713_4_k_cu_f9e17d8d4cuda3std6ranges3__45__cpo9iter_swapE[1];
.global .align 1 .b8 _ZN34_INTERNAL_8b300713_4_k_cu_f9e17d8d4cuda3std6ranges3__45__cpo4nextE[1];
.global .align 1 .b8 _ZN34_INTERNAL_8b300713_4_k_cu_f9e17d8d4cuda3std6ranges3__45__cpo4prevE[1];
.global .align 1 .b8 _ZN34_INTERNAL_8b300713_4_k_cu_f9e17d8d4cuda3std6ranges3__45__cpo4dataE[1];
.global .align 1 .b8 _ZN34_INTERNAL_8b300713_4_k_cu_f9e17d8d4cuda3std6ranges3__45__cpo5cdataE[1];
.global .align 1 .b8 _ZN34_INTERNAL_8b300713_4_k_cu_f9e17d8d4cuda3std6ranges3__45__cpo4sizeE[1];
.global .align 1 .b8 _ZN34_INTERNAL_8b300713_4_k_cu_f9e17d8d4cuda3std6ranges3__45__cpo5ssizeE[1];
.global .align 1 .b8 _ZN34_INTERNAL_8b300713_4_k_cu_f9e17d8d4cuda3std6ranges3__45__cpo8distanceE[1];
.global .align 1 .b8 _ZN34_INTERNAL_8b300713_4_k_cu_f9e17d8d6thrust24THRUST_300001_SM_1000_NS8cuda_cub3parE[1];
.global .align 1 .b8 _ZN34_INTERNAL_8b300713_4_k_cu_f9e17d8d6thrust24THRUST_300001_SM_1000_NS8cuda_cub10par_nosyncE[1];
.global .align 1 .b8 _ZN34_INTERNAL_8b300713_4_k_cu_f9e17d8d6thrust24THRUST_300001_SM_1000_NS6system6detail10sequential3seqE[1];
.global .align 1 .b8 _ZN34_INTERNAL_8b300713_4_k_cu_f9e17d8d6thrust24THRUST_300001_SM_1000_NS6system3cpp3parE[1];
.global .align 1 .b8 _ZN34_INTERNAL_8b300713_4_k_cu_f9e17d8d6thrust24THRUST_300001_SM_1000_NS12placeholders2_1E[1];
.global .align 1 .b8 _ZN34_INTERNAL_8b300713_4_k_cu_f9e17d8d6thrust24THRUST_300001_SM_1000_NS12placeholders2_2E[1];
.global .align 1 .b8 _ZN34_INTERNAL_8b300713_4_k_cu_f9e17d8d6thrust24THRUST_300001_SM_1000_NS12placeholders2_3E[1];
.global .align 1 .b8 _ZN34_INTERNAL_8b300713_4_k_cu_f9e17d8d6thrust24THRUST_300001_SM_1000_NS12placeholders2_4E[1];
.global .align 1 .b8 _ZN34_INTERNAL_8b300713_4_k_cu_f9e17d8d6thrust24THRUST_300001_SM_1000_NS12placeholders2_5E[1];
.global .align 1 .b8 _ZN34_INTERNAL_8b300713_4_k_cu_f9e17d8d6thrust24THRUST_300001_SM_1000_NS12placeholders2_6E[1];
.global .align 1 .b8 _ZN34_INTERNAL_8b300713_4_k_cu_f9e17d8d6thrust24THRUST_300001_SM_1000_NS12placeholders2_7E[1];
.global .align 1 .b8 _ZN34_INTERNAL_8b300713_4_k_cu_f9e17d8d6thrust24THRUST_300001_SM_1000_NS12placeholders2_8E[1];
.global .align 1 .b8 _ZN34_INTERNAL_8b300713_4_k_cu_f9e17d8d6thrust24THRUST_300001_SM_1000_NS12placeholders2_9E[1];
.global .align 1 .b8 _ZN34_INTERNAL_8b300713_4_k_cu_f9e17d8d6thrust24THRUST_300001_SM_1000_NS12placeholders3_10E[1];
.global .align 1 .b8 _ZN34_INTERNAL_8b300713_4_k_cu_f9e17d8d6thrust24THRUST_300001_SM_1000_NS3seqE[1];
.global .align 1 .b8 _ZN34_INTERNAL_8b300713_4_k_cu_f9e17d8d6thrust24THRUST_300001_SM_1000_NS6deviceE[1];
.global .align 1 .b8 $str[14] = {115, 119, 97, 112, 58, 32, 37, 100, 44, 32, 37, 100, 10};
.global .align 1 .b8 $str$1[14] = {37, 100, 32, 45, 32, 37, 100, 32, 62, 32, 49, 32, 10};
.global .align 1 .b8 $str$2[7] = {105, 58, 32, 37, 100, 10};
.global .align 1 .b8 $str$3[20] = {115, 119, 97, 112, 32, 98, 117, 98, 98, 108, 101, 58, 32, 37, 100, 32, 37, 100, 10};
.global .align 1 .b8 $str$6[21] = {37, 100, 32, 61, 32, 37, 100, 32, 43, 32, 40, 37, 100, 32, 42, 32, 37, 100, 41, 10};
.global .align 1 .b8 $str$7[25] = {99, 117, 114, 114, 101, 110, 116, 32, 98, 117, 99, 107, 101, 116, 32, 115, 105, 122, 101, 58, 32, 37, 100, 10};
.global .align 1 .b8 $str$8[87] = {105, 58, 32, 37, 100, 44, 32, 106, 58, 32, 37, 100, 44, 32, 99, 117, 114, 114, 101, 110, 116, 58, 32, 37, 100, 44, 32, 115, 116, 97, 114, 116, 58, 32, 37, 100, 44, 32, 102, 105, 110, 105, 115, 104, 58, 32, 37, 100, 44, 32, 98, 117, 99, 107, 101, 116, 95, 115, 116, 97, 114, 116, 58, 32, 37, 100, 44, 32, 98, 117, 99, 107, 101, 116, 95, 102, 105, 110, 105, 115, 104, 58, 32, 37, 100, 10};

.visible .entry _Z12matavgKernelPiiiiS_iS_S_S_(
	.param .u64 .ptr .align 1 _Z12matavgKernelPiiiiS_iS_S_S__param_0,
	.param .u32 _Z12matavgKernelPiiiiS_iS_S_S__param_1,
	.param .u32 _Z12matavgKernelPiiiiS_iS_S_S__param_2,
	.param .u32 _Z12matavgKernelPiiiiS_iS_S_S__param_3,
	.param .u64 .ptr .align 1 _Z12matavgKernelPiiiiS_iS_S_S__param_4,
	.param .u32 _Z12matavgKernelPiiiiS_iS_S_S__param_5,
	.param .u64 .ptr .align 1 _Z12matavgKernelPiiiiS_iS_S_S__param_6,
	.param .u64 .ptr .align 1 _Z12matavgKernelPiiiiS_iS_S_S__param_7,
	.param .u64 .ptr .align 1 _Z12matavgKernelPiiiiS_iS_S_S__param_8
)
{
	.local .align 8 .b8 	__local_depot0[40];
	.reg .b64 	%SP;
	.reg .b64 	%SPL;
	.reg .pred 	%p<20>;
	.reg .b32 	%r<104>;
	.reg .b64 	%rd<64>;

	mov.u64 	%SPL, __local_depot0;
	cvta.local.u64 	%SP, %SPL;
	ld.param.u32 	%r42, [_Z12matavgKernelPiiiiS_iS_S_S__param_2];
	ld.param.u64 	%rd9, [_Z12matavgKernelPiiiiS_iS_S_S__param_4];
	ld.param.u64 	%rd10, [_Z12matavgKernelPiiiiS_iS_S_S__param_6];
	ld.param.u64 	%rd11, [_Z12matavgKernelPiiiiS_iS_S_S__param_7];
	ld.param.u64 	%rd12, [_Z12matavgKernelPiiiiS_iS_S_S__param_8];
	cvta.to.global.u64 	%rd1, %rd9;
	cvta.to.global.u64 	%rd13, %rd12;
	cvta.to.global.u64 	%rd14, %rd11;
	cvta.to.global.u64 	%rd15, %rd10;
	add.u64 	%rd16, %SP, 0;
	add.u64 	%rd2, %SPL, 0;
	add.u64 	%rd17, %SP, 8;
	add.u64 	%rd18, %SPL, 8;
	mov.u32 	%r43, %tid.x;
	mov.u32 	%r44, %ntid.x;
	mov.u32 	%r45, %ctaid.x;
	mad.lo.s32 	%r46, %r44, %r45, %r43;
	mov.u32 	%r47, %tid.y;
	mov.u32 	%r48, %ntid.y;
	mov.u32 	%r49, %ctaid.y;
	mad.lo.s32 	%r50, %r48, %r49, %r47;
	mul.lo.s32 	%r51, %r42, %r44;
	mad.lo.s32 	%r52, %r51, %r50, %r46;
	st.local.v2.u32 	[%rd18], {%r52, %r46};
	st.local.v2.u32 	[%rd18+8], {%r50, %r51};
	mov.u64 	%rd19, $str$6;
	cvta.global.u64 	%rd20, %rd19;
	{ // callseq 0, 0
	.param .b64 param0;
	st.param.b64 	[param0], %rd20;
	.param .b64 param1;
	st.param.b64 	[param1], %rd17;
	.param .b32 retval0;
	call.uni (retval0), 
	vprintf, 
	(
	param0, 
	param1
	);
	ld.param.b32 	%r53, [retval0];
	} // callseq 0
	mul.wide.s32 	%rd21, %r52, 4;
	add.s64 	%rd22, %rd15, %rd21;
	ld.global.u32 	%r55, [%rd22];
	st.local.u32 	[%rd18], %r55;
	mov.u64 	%rd23, $str$7;
	cvta.global.u64 	%rd24, %rd23;
	{ // callseq 1, 0
	.param .b64 param0;
	st.param.b64 	[param0], %rd24;
	.param .b64 param1;
	st.param.b64 	[param1], %rd17;
	.param .b32 retval0;
	call.uni (retval0), 
	vprintf, 
	(
	param0, 
	param1
	);
	ld.param.b32 	%r56, [retval0];
	} // callseq 1
	add.s64 	%rd25, %rd14, %rd21;
	ld.global.u32 	%r58, [%rd25];
	add.s64 	%rd3, %rd13, %rd21;
	ld.global.u32 	%r59, [%rd3];
	st.local.v2.u32 	[%rd18], {%r46, %r50};
	mov.b32 	%r60, 0;
	st.local.v2.u32 	[%rd18+8], {%r52, %r60};
	st.local.v2.u32 	[%rd18+16], {%r60, %r58};
	st.local.u32 	[%rd18+24], %r59;
	mov.u64 	%rd26, $str$8;
	cvta.global.u64 	%rd27, %rd26;
	{ // callseq 2, 0
	.param .b64 param0;
	st.param.b64 	[param0], %rd27;
	.param .b64 param1;
	st.param.b64 	[param1], %rd17;
	.param .b32 retval0;
	call.uni (retval0), 
	vprintf, 
	(
	param0, 
	param1
	);
	ld.param.b32 	%r61, [retval0];
	} // callseq 2
	ld.global.u32 	%r1, [%rd25];
	setp.eq.s32 	%p1, %r1, -1;
	@%p1 bra 	$L__BB0_29;
	ld.global.u32 	%r2, [%rd3];
	sub.s32 	%r3, %r2, %r1;
	setp.ne.s32 	%p2, %r3, 1;
	@%p2 bra 	$L__BB0_4;
	mul.wide.s32 	%rd59, %r2, 4;
	add.s64 	%rd4, %rd1, %rd59;
	ld.global.u32 	%r4, [%rd4];
	mul.wide.s32 	%rd60, %r1, 4;
	add.s64 	%rd5, %rd1, %rd60;
	ld.global.u32 	%r5, [%rd5];
	setp.ge.s32 	%p19, %r4, %r5;
	@%p19 bra 	$L__BB0_29;
	st.local.v2.u32 	[%rd2], {%r5, %r4};
	mov.u64 	%rd61, $str;
	cvta.global.u64 	%rd62, %rd61;
	{ // callseq 12, 0
	.param .b64 param0;
	st.param.b64 	[param0], %rd62;
	.param .b64 param1;
	st.param.b64 	[param1], %rd16;
	.param .b32 retval0;
	call.uni (retval0), 
	vprintf, 
	(
	param0, 
	param1
	);
	ld.param.b32 	%r89, [retval0];
	} // callseq 12
	ld.global.u32 	%r91, [%rd5];
	ld.global.u32 	%r92, [%rd4];
	st.global.u32 	[%rd5], %r92;
	st.global.u32 	[%rd4], %r91;
	bra.uni 	$L__BB0_29;
$L__BB0_4:
	setp.lt.s32 	%p3, %r3, 2;
	@%p3 bra 	$L__BB0_29;
	st.local.v2.u32 	[%rd2], {%r2, %r1};
	mov.u64 	%rd28, $str$1;
	cvta.global.u64 	%rd29, %rd28;
	{ // callseq 3, 0
	.param .b64 param0;
	st.param.b64 	[param0], %rd29;
	.param .b64 param1;
	st.param.b64 	[param1], %rd16;
	.param .b32 retval0;
	call.uni (retval0), 
	vprintf, 
	(
	param0, 
	param1
	);
	ld.param.b32 	%r63, [retval0];
	} // callseq 3
	setp.gt.s32 	%p4, %r1, %r2;
	@%p4 bra 	$L__BB0_29;
	and.b32  	%r6, %r3, 3;
	add.s32 	%r7, %r1, 1;
	mul.wide.s32 	%rd31, %r1, 4;
	add.s64 	%rd6, %rd1, %rd31;
	add.s32 	%r8, %r1, 2;
	add.s32 	%r9, %r1, 3;
	sub.s32 	%r10, %r1, %r2;
	add.s64 	%rd7, %rd1, 8;
	neg.s32 	%r11, %r2;
	mov.u64 	%rd32, $str$2;
	mov.u32 	%r93, %r1;
$L__BB0_7:
	mov.u32 	%r12, %r93;
	setp.ge.s32 	%p5, %r1, %r2;
	st.local.u32 	[%rd2], %r12;
	cvta.global.u64 	%rd33, %rd32;
	{ // callseq 4, 0
	.param .b64 param0;
	st.param.b64 	[param0], %rd33;
	.param .b64 param1;
	st.param.b64 	[param1], %rd16;
	.param .b32 retval0;
	call.uni (retval0), 
	vprintf, 
	(
	param0, 
	param1
	);
	ld.param.b32 	%r65, [retval0];
	} // callseq 4
	@%p5 bra 	$L__BB0_28;
	setp.eq.s32 	%p6, %r6, 0;
	mov.u32 	%r96, %r1;
	@%p6 bra 	$L__BB0_17;
	ld.global.u32 	%r94, [%rd6+4];
	ld.global.u32 	%r14, [%rd6];
	setp.ge.s32 	%p7, %r94, %r14;
	@%p7 bra 	$L__BB0_11;
	st.local.v2.u32 	[%rd2], {%r14, %r94};
	mov.u64 	%rd35, $str$3;
	cvta.global.u64 	%rd36, %rd35;
	{ // callseq 5, 0
	.param .b64 param0;
	st.param.b64 	[param0], %rd36;
	.param .b64 param1;
	st.param.b64 	[param1], %rd16;
	.param .b32 retval0;
	call.uni (retval0), 
	vprintf, 
	(
	param0, 
	param1
	);
	ld.param.b32 	%r67, [retval0];
	} // callseq 5
	ld.global.u32 	%r94, [%rd6];
	ld.global.u32 	%r69, [%rd6+4];
	st.global.u32 	[%rd6], %r69;
	st.global.u32 	[%rd6+4], %r94;
$L__BB0_11:
	setp.eq.s32 	%p8, %r6, 1;
	mov.u32 	%r96, %r7;
	@%p8 bra 	$L__BB0_17;
	ld.global.u32 	%r95, [%rd6+8];
	setp.ge.s32 	%p9, %r95, %r94;
	@%p9 bra 	$L__BB0_14;
	st.local.v2.u32 	[%rd2], {%r94, %r95};
	mov.u64 	%rd38, $str$3;
	cvta.global.u64 	%rd39, %rd38;
	{ // callseq 6, 0
	.param .b64 param0;
	st.param.b64 	[param0], %rd39;
	.param .b64 param1;
	st.param.b64 	[param1], %rd16;
	.param .b32 retval0;
	call.uni (retval0), 
	vprintf, 
	(
	param0, 
	param1
	);
	ld.param.b32 	%r70, [retval0];
	} // callseq 6
	ld.global.u32 	%r95, [%rd6+4];
	ld.global.u32 	%r72, [%rd6+8];
	st.global.u32 	[%rd6+4], %r72;
	st.global.u32 	[%rd6+8], %r95;
$L__BB0_14:
	setp.eq.s32 	%p10, %r6, 2;
	mov.u32 	%r96, %r8;
	@%p10 bra 	$L__BB0_17;
	ld.global.u32 	%r20, [%rd6+12];
	setp.ge.s32 	%p11, %r20, %r95;
	mov.u32 	%r96, %r9;
	@%p11 bra 	$L__BB0_17;
	st.local.v2.u32 	[%rd2], {%r95, %r20};
	mov.u64 	%rd41, $str$3;
	cvta.global.u64 	%rd42, %rd41;
	{ // callseq 7, 0
	.param .b64 param0;
	st.param.b64 	[param0], %rd42;
	.param .b64 param1;
	st.param.b64 	[param1], %rd16;
	.param .b32 retval0;
	call.uni (retval0), 
	vprintf, 
	(
	param0, 
	param1
	);
	ld.param.b32 	%r73, [retval0];
	} // callseq 7
	ld.global.u32 	%r75, [%rd6+8];
	ld.global.u32 	%r76, [%rd6+12];
	st.global.u32 	[%rd6+8], %r76;
	st.global.u32 	[%rd6+12], %r75;
	mov.u32 	%r96, %r9;
$L__BB0_17:
	setp.gt.u32 	%p12, %r10, -4;
	@%p12 bra 	$L__BB0_28;
	mul.wide.s32 	%rd44, %r96, 4;
	add.s64 	%rd45, %rd1, %rd44;
	ld.global.u32 	%r98, [%rd45];
	add.s32 	%r97, %r11, %r96;
$L__BB0_19:
	mul.wide.s32 	%rd46, %r96, 4;
	add.s64 	%rd8, %rd7, %rd46;
	ld.global.u32 	%r100, [%rd8+-4];
	setp.ge.s32 	%p13, %r100, %r98;
	@%p13 bra 	$L__BB0_21;
	st.local.v2.u32 	[%rd2], {%r98, %r100};
	mov.u64 	%rd47, $str$3;
	cvta.global.u64 	%rd48, %rd47;
	{ // callseq 8, 0
	.param .b64 param0;
	st.param.b64 	[param0], %rd48;
	.param .b64 param1;
	st.param.b64 	[param1], %rd16;
	.param .b32 retval0;
	call.uni (retval0), 
	vprintf, 
	(
	param0, 
	param1
	);
	ld.param.b32 	%r77, [retval0];
	} // callseq 8
	ld.global.u32 	%r100, [%rd8+-8];
	ld.global.u32 	%r79, [%rd8+-4];
	st.global.u32 	[%rd8+-8], %r79;
	st.global.u32 	[%rd8+-4], %r100;
$L__BB0_21:
	ld.global.u32 	%r101, [%rd8];
	setp.ge.s32 	%p14, %r101, %r100;
	@%p14 bra 	$L__BB0_23;
	st.local.v2.u32 	[%rd2], {%r100, %r101};
	mov.u64 	%rd50, $str$3;
	cvta.global.u64 	%rd51, %rd50;
	{ // callseq 9, 0
	.param .b64 param0;
	st.param.b64 	[param0], %rd51;
	.param .b64 param1;
	st.param.b64 	[param1], %rd16;
	.param .b32 retval0;
	call.uni (retval0), 
	vprintf, 
	(
	param0, 
	param1
	);
	ld.param.b32 	%r80, [retval0];
	} // callseq 9
	ld.global.u32 	%r101, [%rd8+-4];
	ld.global.u32 	%r82, [%rd8];
	st.global.u32 	[%rd8+-4], %r82;
	st.global.u32 	[%rd8], %r101;
$L__BB0_23:
	ld.global.u32 	%r102, [%rd8+4];
	setp.ge.s32 	%p15, %r102, %r101;
	@%p15 bra 	$L__BB0_25;
	st.local.v2.u32 	[%rd2], {%r101, %r102};
	mov.u64 	%rd53, $str$3;
	cvta.global.u64 	%rd54, %rd53;
	{ // callseq 10, 0
	.param .b64 param0;
	st.param.b64 	[param0], %rd54;
	.param .b64 param1;
	st.param.b64 	[param1], %rd16;
	.param .b32 retval0;
	call.uni (retval0), 
	vprintf, 
	(
	param0, 
	param1
	);
	ld.param.b32 	%r83, [retval0];
	} // callseq 10
	ld.global.u32 	%r102, [%rd8];
	ld.global.u32 	%r85, [%rd8+4];
	st.global.u32 	[%rd8], %r85;
	st.global.u32 	[%rd8+4], %r102;
$L__BB0_25:
	ld.global.u32 	%r98, [%rd8+8];
	setp.ge.s32 	%p16, %r98, %r102;
	@%p16 bra 	$L__BB0_27;
	st.local.v2.u32 	[%rd2], {%r102, %r98};
	mov.u64 	%rd56, $str$3;
	cvta.global.u64 	%rd57, %rd56;
	{ // callseq 11, 0
	.param .b64 param0;
	st.param.b64 	[param0], %rd57;
	.param .b64 param1;
	st.param.b64 	[param1], %rd16;
	.param .b32 retval0;
	call.uni (retval0), 
	vprintf, 
	(
	param0, 
	param1
	);
	ld.param.b32 	%r86, [retval0];
	} // callseq 11
	ld.global.u32 	%r98, [%rd8+4];
	ld.global.u32 	%r88, [%rd8+8];
	st.global.u32 	[%rd8+4], %r88;
	st.global.u32 	[%rd8+8], %r98;
$L__BB0_27:
	add.s32 	%r97, %r97, 4;
	add.s32 	%r96, %r96, 4;
	setp.ne.s32 	%p17, %r97, 0;
	@%p17 bra 	$L__BB0_19;
$L__BB0_28:
	add.s32 	%r93, %r12, 1;
	setp.ne.s32 	%p18, %r12, %r2;
	@%p18 bra 	$L__BB0_7;
$L__BB0_29:
	ret;

}
	// .globl	_ZN3cub18CUB_300001_SM_10006detail11EmptyKernelIvEEvv
.visible .entry _ZN3cub18CUB_300001_SM_10006detail11EmptyKernelIvEEvv()
{


	ret;

}


// ===== COMPILED SASS (sm_100) =====

	.target	sm_100

	.elftype	@"ET_EXEC"


//--------------------- .note.nv.tkinfo           --------------------------
	.section	.note.nv.tkinfo,"",@"SHT_NOTE"
	.sectionflags	@"SHF_NOTE_NV_TKINFO"
	.tkinfo
        /*0018*/ 	.word	0x00000002
        /*0030*/ 	.string	""
        /*0030*/ 	.string	"ptxas"
        /*0030*/ 	.string	"Cuda compilation tools, release 13.0, V13.0.88"
        /*0030*/ 	.string	"Build cuda_13.0.r13.0/compiler.36424714_0"
        /*0030*/ 	.string	"-arch sm_100 -m 64 "



//--------------------- .note.nv.cuinfo           --------------------------
	.section	.note.nv.cuinfo,"",@"SHT_NOTE"
	.sectionflags	@"SHF_NOTE_NV_CUINFO"
        /*0018*/ 	.short	0x0002
        /*001a*/ 	.short	0x0064
        /*001c*/ 	.short	0x0082
	.zero		2


//--------------------- .nv.info                  --------------------------
	.section	.nv.info,"",@"SHT_CUDA_INFO"
	.align	4


	//----- nvinfo : EIATTR_REGCOUNT
	.align		4
        /*0000*/ 	.byte	0x04, 0x2f
        /*0002*/ 	.short	(.L_62 - .L_61)
	.align		4
.L_61:
        /*0004*/ 	.word	index@(_Z12matavgKernelPiiiiS_iS_S_S_)
        /*0008*/ 	.word	0x00000022


	//----- nvinfo : EIATTR_FRAME_SIZE
	.align		4
.L_62:
        /*000c*/ 	.byte	0x04, 0x11
        /*000e*/ 	.short	(.L_64 - .L_63)
	.align		4
.L_63:
        /*0010*/ 	.word	index@(_Z12matavgKernelPiiiiS_iS_S_S_)
        /*0014*/ 	.word	0x00000028


	//----- nvinfo : EIATTR_REGCOUNT
	.align		4
.L_64:
        /*0018*/ 	.byte	0x04, 0x2f
        /*001a*/ 	.short	(.L_66 - .L_65)
	.align		4
.L_65:
        /*001c*/ 	.word	index@(_ZN3cub18CUB_300001_SM_10006detail11EmptyKernelIvEEvv)
        /*0020*/ 	.word	0x00000004


	//----- nvinfo : EIATTR_FRAME_SIZE
	.align		4
.L_66:
        /*0024*/ 	.byte	0x04, 0x11
        /*0026*/ 	.short	(.L_68 - .L_67)
	.align		4
.L_67:
        /*0028*/ 	.word	index@(_ZN3cub18CUB_300001_SM_10006detail11EmptyKernelIvEEvv)
        /*002c*/ 	.word	0x00000000


	//----- nvinfo : EIATTR_MIN_STACK_SIZE
	.align		4
.L_68:
        /*0030*/ 	.byte	0x04, 0x12
        /*0032*/ 	.short	(.L_70 - .L_69)
	.align		4
.L_69:
        /*0034*/ 	.word	index@(_ZN3cub18CUB_300001_SM_10006detail11EmptyKernelIvEEvv)
        /*0038*/ 	.word	0x00000000


	//----- nvinfo : EIATTR_MIN_STACK_SIZE
	.align		4
.L_70:
        /*003c*/ 	.byte	0x04, 0x12
        /*003e*/ 	.short	(.L_72 - .L_71)
	.align		4
.L_71:
        /*0040*/ 	.word	index@(_Z12matavgKernelPiiiiS_iS_S_S_)
        /*0044*/ 	.word	0x00000028
.L_72:


//--------------------- .nv.compat                --------------------------
	.section	.nv.compat,"",@"SHT_CUDA_COMPAT_INFO"
	.align	4
        /*0000*/ 	.byte	0x02, 0x09, 0x00, 0x00, 0x02, 0x02, 0x01, 0x00, 0x02, 0x05, 0x05, 0x00, 0x03, 0x07, 0x01, 0x01
        /*0010*/ 	.byte	0x02, 0x03, 0x00, 0x00, 0x02, 0x06, 0x01, 0x00, 0x04, 0x0b, 0x08, 0x00, 0x09, 0x00, 0x00, 0x00
        /*0020*/ 	.byte	0x00, 0x00, 0x00, 0x00


//--------------------- .nv.info._ZN3cub18CUB_300001_SM_10006detail11EmptyKernelIvEEvv --------------------------
	.section	.nv.info._ZN3cub18CUB_300001_SM_10006detail11EmptyKernelIvEEvv,"",@"SHT_CUDA_INFO"
	.sectionflags	@""
	.align	4


	//----- nvinfo : EIATTR_CUDA_API_VERSION
	.align		4
        /*0000*/ 	.byte	0x04, 0x37
        /*0002*/ 	.short	(.L_74 - .L_73)
.L_73:
        /*0004*/ 	.word	0x00000082


	//----- nvinfo : EIATTR_SPARSE_MMA_MASK
	.align		4
.L_74:
        /*0008*/ 	.byte	0x03, 0x50
        /*000a*/ 	.short	0x0000


	//----- nvinfo : EIATTR_MAXREG_COUNT
	.align		4
        /*000c*/ 	.byte	0x03, 0x1b
        /*000e*/ 	.short	0x00ff


	//----- nvinfo : EIATTR_MERCURY_ISA_VERSION
	.align		4
        /*0010*/ 	.byte	0x03, 0x5f
        /*0012*/ 	.short	0x0101


	//----- nvinfo : EIATTR_VRC_CTA_INIT_COUNT
	.align		4
        /*0014*/ 	.byte	0x02, 0x4a
	.zero		1
	.zero		1


	//----- nvinfo : EIATTR_EXIT_INSTR_OFFSETS
	.align		4
        /*0018*/ 	.byte	0x04, 0x1c
        /*001a*/ 	.short	(.L_76 - .L_75)


	//   ....[0]....
.L_75:
        /*001c*/ 	.word	0x00000010


	//----- nvinfo : EIATTR_SW_WAR
	.align		4
.L_76:
        /*0020*/ 	.byte	0x04, 0x36
        /*0022*/ 	.short	(.L_78 - .L_77)
.L_77:
        /*0024*/ 	.word	0x00000008
.L_78:


//--------------------- .nv.info._Z12matavgKernelPiiiiS_iS_S_S_ --------------------------
	.section	.nv.info._Z12matavgKernelPiiiiS_iS_S_S_,"",@"SHT_CUDA_INFO"
	.sectionflags	@""
	.align	4


	//----- nvinfo : EIATTR_CUDA_API_VERSION
	.align		4
        /*0000*/ 	.byte	0x04, 0x37
        /*0002*/ 	.short	(.L_80 - .L_79)
.L_79:
        /*0004*/ 	.word	0x00000082


	//----- nvinfo : EIATTR_KPARAM_INFO
	.align		4
.L_80:
        /*0008*/ 	.byte	0x04, 0x17
        /*000a*/ 	.short	(.L_82 - .L_81)
.L_81:
        /*000c*/ 	.word	0x00000000
        /*0010*/ 	.short	0x0008
        /*0012*/ 	.short	0x0038
        /*0014*/ 	.byte	0x00, 0xf5, 0x21, 0x00


	//----- nvinfo : EIATTR_KPARAM_INFO
	.align		4
.L_82:
        /*0018*/ 	.byte	0x04, 0x17
        /*001a*/ 	.short	(.L_84 - .L_83)
.L_83:
        /*001c*/ 	.word	0x00000000
        /*0020*/ 	.short	0x0007
        /*0022*/ 	.short	0x0030
        /*0024*/ 	.byte	0x00, 0xf5, 0x21, 0x00


	//----- nvinfo : EIATTR_KPARAM_INFO
	.align		4
.L_84:
        /*0028*/ 	.byte	0x04, 0x17
        /*002a*/ 	.short	(.L_86 - .L_85)
.L_85:
        /*002c*/ 	.word	0x00000000
        /*0030*/ 	.short	0x0006
        /*0032*/ 	.short	0x0028
        /*0034*/ 	.byte	0x00, 0xf5, 0x21, 0x00


	//----- nvinfo : EIATTR_KPARAM_INFO
	.align		4
.L_86:
        /*0038*/ 	.byte	0x04, 0x17
        /*003a*/ 	.short	(.L_88 - .L_87)
.L_87:
        /*003c*/ 	.word	0x00000000
        /*0040*/ 	.short	0x0005
        /*0042*/ 	.short	0x0020
        /*0044*/ 	.byte	0x00, 0xf0, 0x11, 0x00


	//----- nvinfo : EIATTR_KPARAM_INFO
	.align		4
.L_88:
        /*0048*/ 	.byte	0x04, 0x17
        /*004a*/ 	.short	(.L_90 - .L_89)
.L_89:
        /*004c*/ 	.word	0x00000000
        /*0050*/ 	.short	0x0004
        /*0052*/ 	.short	0x0018
        /*0054*/ 	.byte	0x00, 0xf5, 0x21, 0x00


	//----- nvinfo : EIATTR_KPARAM_INFO
	.align		4
.L_90:
        /*0058*/ 	.byte	0x04, 0x17
        /*005a*/ 	.short	(.L_92 - .L_91)
.L_91:
        /*005c*/ 	.word	0x00000000
        /*0060*/ 	.short	0x0003
        /*0062*/ 	.short	0x0010
        /*0064*/ 	.byte	0x00, 0xf0, 0x11, 0x00


	//----- nvinfo : EIATTR_KPARAM_INFO
	.align		4
.L_92:
        /*0068*/ 	.byte	0x04, 0x17
        /*006a*/ 	.short	(.L_94 - .L_93)
.L_93:
        /*006c*/ 	.word	0x00000000
        /*0070*/ 	.short	0x0002
        /*0072*/ 	.short	0x000c
        /*0074*/ 	.byte	0x00, 0xf0, 0x11, 0x00


	//----- nvinfo : EIATTR_KPARAM_INFO
	.align		4
.L_94:
        /*0078*/ 	.byte	0x04, 0x17
        /*007a*/ 	.short	(.L_96 - .L_95)
.L_95:
        /*007c*/ 	.word	0x00000000
        /*0080*/ 	.short	0x0001
        /*0082*/ 	.short	0x0008
        /*0084*/ 	.byte	0x00, 0xf0, 0x11, 0x00


	//----- nvinfo : EIATTR_KPARAM_INFO
	.align		4
.L_96:
        /*0088*/ 	.byte	0x04, 0x17
        /*008a*/ 	.short	(.L_98 - .L_97)
.L_97:
        /*008c*/ 	.word	0x00000000
        /*0090*/ 	.short	0x0000
        /*0092*/ 	.short	0x0000
        /*0094*/ 	.byte	0x00, 0xf5, 0x21, 0x00


	//----- nvinfo : EIATTR_SPARSE_MMA_MASK
	.align		4
.L_98:
        /*0098*/ 	.byte	0x03, 0x50
        /*009a*/ 	.short	0x0000


	//----- nvinfo : EIATTR_MAXREG_COUNT
	.align		4
        /*009c*/ 	.byte	0x03, 0x1b
        /*009e*/ 	.short	0x00ff


	//----- nvinfo : EIATTR_EXTERNS
	.align		4
        /*00a0*/ 	.byte	0x04, 0x0f
        /*00a2*/ 	.short	(.L_100 - .L_99)


	//   ....[0]....
	.align		4
.L_99:
        /*00a4*/ 	.word	index@(vprintf)


	//----- nvinfo : EIATTR_MERCURY_ISA_VERSION
	.align		4
.L_100:
        /*00a8*/ 	.byte	0x03, 0x5f
        /*00aa*/ 	.short	0x0101


	//----- nvinfo : EIATTR_VRC_CTA_INIT_COUNT
	.align		4
        /*00ac*/ 	.byte	0x02, 0x4a
	.zero		1
	.zero		1


	//----- nvinfo : EIATTR_SYSCALL_OFFSETS
	.align		4
        /*00b0*/ 	.byte	0x04, 0x46
        /*00b2*/ 	.short	(.L_102 - .L_101)


	//   ....[0]....
.L_101:
        /*00b4*/ 	.word	0x000001e0


	//   ....[1]....
        /*00b8*/ 	.word	0x000002a0


	//   ....[2]....
        /*00bc*/ 	.word	0x00000400


	//   ....[3]....
        /*00c0*/ 	.word	0x00000570


	//   ....[4]....
        /*00c4*/ 	.word	0x00000680


	//   ....[5]....
        /*00c8*/ 	.word	0x00000800


	//   ....[6]....
        /*00cc*/ 	.word	0x00000970


	//   ....[7]....
        /*00d0*/ 	.word	0x00000ae0


	//   ....[8]....
        /*00d4*/ 	.word	0x00000c50


	//   ....[9]....
        /*00d8*/ 	.word	0x00000e30


	//   ....[10]....
        /*00dc*/ 	.word	0x00000f70


	//   ....[11]....
        /*00e0*/ 	.word	0x000010b0


	//   ....[12]....
        /*00e4*/ 	.word	0x00001200


	//----- nvinfo : EIATTR_EXIT_INSTR_OFFSETS
	.align		4
.L_102:
        /*00e8*/ 	.byte	0x04, 0x1c
        /*00ea*/ 	.short	(.L_104 - .L_103)


	//   ....[0]....
.L_103:
        /*00ec*/ 	.word	0x00000430


	//   ....[1]....
        /*00f0*/ 	.word	0x000004e0


	//   ....[2]....
        /*00f4*/ 	.word	0x000005c0


	//   ....[3]....
        /*00f8*/ 	.word	0x000005e0


	//   ....[4]....
        /*00fc*/ 	.word	0x000006a0


	//   ....[5]....
        /*0100*/ 	.word	0x000012c0


	//----- nvinfo : EIATTR_CRS_STACK_SIZE
	.align		4
.L_104:
        /*0104*/ 	.byte	0x04, 0x1e
        /*0106*/ 	.short	(.L_106 - .L_105)
.L_105:
        /*0108*/ 	.word	0x00000000


	//----- nvinfo : EIATTR_CBANK_PARAM_SIZE
	.align		4
.L_106:
        /*010c*/ 	.byte	0x03, 0x19
        /*010e*/ 	.short	0x0040


	//----- nvinfo : EIATTR_PARAM_CBANK
	.align		4
        /*0110*/ 	.byte	0x04, 0x0a
        /*0112*/ 	.short	(.L_108 - .L_107)
	.align		4
.L_107:
        /*0114*/ 	.word	index@(.nv.constant0._Z12matavgKernelPiiiiS_iS_S_S_)
        /*0118*/ 	.short	0x0380
        /*011a*/ 	.short	0x0040


	//----- nvinfo : EIATTR_SW_WAR
	.align		4
.L_108:
        /*011c*/ 	.byte	0x04, 0x36
        /*011e*/ 	.short	(.L_110 - .L_109)
.L_109:
        /*0120*/ 	.word	0x00000008
.L_110:


//--------------------- .nv.callgraph             --------------------------
	.section	.nv.callgraph,"",@"SHT_CUDA_CALLGRAPH"
	.align	4
	.sectionentsize	8
	.align		4
        /*0000*/ 	.word	0x00000000
	.align		4
        /*0004*/ 	.word	0xffffffff
	.align		4
        /*0008*/ 	.word	index@(_Z12matavgKernelPiiiiS_iS_S_S_)
	.align		4
        /*000c*/ 	.word	index@(vprintf)
	.align		4
        /*0010*/ 	.word	0x00000000
	.align		4
        /*0014*/ 	.word	0xfffffffe
	.align		4
        /*0018*/ 	.word	0x00000000
	.align		4
        /*001c*/ 	.word	0xfffffffd
	.align		4
        /*0020*/ 	.word	0x00000000
	.align		4
        /*0024*/ 	.word	0xfffffffc


//--------------------- .nv.constant4             --------------------------
	.section	.nv.constant4,"a",@progbits
	.align	8
	.align		8
.nv.constant4:
        /*0000*/ 	.dword	precalc_xorwow_matrix
	.align		8
        /*0008*/ 	.dword	precalc_xorwow_offset_matrix
	.align		8
        /*0010*/ 	.dword	mrg32k3aM1
	.align		8
        /*0018*/ 	.dword	mrg32k3aM2
	.align		8
        /*0020*/ 	.dword	mrg32k3aM1SubSeq
	.align		8
        /*0028*/ 	.dword	mrg32k3aM2SubSeq
	.align		8
        /*0030*/ 	.dword	mrg32k3aM1Seq
	.align		8
        /*0038*/ 	.dword	mrg32k3aM2Seq
	.align		8
        /*0040*/ 	.dword	_ZN34_INTERNAL_8b300713_4_k_cu_f9e17d8d4cuda3std3__45__cpo5beginE
	.align		8
        /*0048*/ 	.dword	_ZN34_INTERNAL_8b300713_4_k_cu_f9e17d8d4cuda3std3__45__cpo3endE
	.align		8
        /*0050*/ 	.dword	_ZN34_INTERNAL_8b300713_4_k_cu_f9e17d8d4cuda3std3__45__cpo6cbeginE
	.align		8
        /*0058*/ 	.dword	_ZN34_INTERNAL_8b300713_4_k_cu_f9e17d8d4cuda3std3__45__cpo4cendE
	.align		8
        /*0060*/ 	.dword	_ZN34_INTERNAL_8b300713_4_k_cu_f9e17d8d4cuda3std3__45__cpo6rbeginE
	.align		8
        /*0068*/ 	.dword	_ZN34_INTERNAL_8b300713_4_k_cu_f9e17d8d4cuda3std3__45__cpo4rendE
	.align		8
        /*0070*/ 	.dword	_ZN34_INTERNAL_8b300713_4_k_cu_f9e17d8d4cuda3std3__45__cpo7crbeginE
	.align		8
        /*0078*/ 	.dword	_ZN34_INTERNAL_8b300713_4_k_cu_f9e17d8d4cuda3std3__45__cpo5crendE
	.align		8
        /*0080*/ 	.dword	_ZN34_INTERNAL_8b300713_4_k_cu_f9e17d8d4cuda3std3__436_GLOBAL__N__8b300713_4_k_cu_f9e17d8d6ignoreE
	.align		8
        /*0088*/ 	.dword	_ZN34_INTERNAL_8b300713_4_k_cu_f9e17d8d4cuda3std3__419piecewise_constructE
	.align		8
        /*0090*/ 	.dword	_ZN34_INTERNAL_8b300713_4_k_cu_f9e17d8d4cuda3std3__48in_placeE
	.align		8
        /*0098*/ 	.dword	_ZN34_INTERNAL_8b300713_4_k_cu_f9e17d8d4cuda3std3__420unreachable_sentinelE
	.align		8
        /*00a0*/ 	.dword	_ZN34_INTERNAL_8b300713_4_k_cu_f9e17d8d4cuda3std3__47nulloptE
	.align		8
        /*00a8*/ 	.dword	_ZN34_INTERNAL_8b300713_4_k_cu_f9e17d8d4cuda3std3__48unexpectE
	.align		8
        /*00b0*/ 	.dword	_ZN34_INTERNAL_8b300713_4_k_cu_f9e17d8d4cuda3std6ranges3__45__cpo4swapE
	.align		8
        /*00b8*/ 	.dword	_ZN34_INTERNAL_8b300713_4_k_cu_f9e17d8d4cuda3std6ranges3__45__cpo9iter_moveE
	.align		8
        /*00c0*/ 	.dword	_ZN34_INTERNAL_8b300713_4_k_cu_f9e17d8d4cuda3std6ranges3__45__cpo5beginE
	.align		8
        /*00c8*/ 	.dword	_ZN34_INTERNAL_8b300713_4_k_cu_f9e17d8d4cuda3std6ranges3__45__cpo3endE
	.align		8
        /*00d0*/ 	.dword	_ZN34_INTERNAL_8b300713_4_k_cu_f9e17d8d4cuda3std6ranges3__45__cpo6cbeginE
	.align		8
        /*00d8*/ 	.dword	_ZN34_INTERNAL_8b300713_4_k_cu_f9e17d8d4cuda3std6ranges3__45__cpo4cendE
	.align		8
        /*00e0*/ 	.dword	_ZN34_INTERNAL_8b300713_4_k_cu_f9e17d8d4cuda3std6ranges3__45__cpo7advanceE
	.align		8
        /*00e8*/ 	.dword	_ZN34_INTERNAL_8b300713_4_k_cu_f9e17d8d4cuda3std6ranges3__45__cpo9iter_swapE
	.align		8
        /*00f0*/ 	.dword	_ZN34_INTERNAL_8b300713_4_k_cu_f9e17d8d4cuda3std6ranges3__45__cpo4nextE
	.align		8
        /*00f8*/ 	.dword	_ZN34_INTERNAL_8b300713_4_k_cu_f9e17d8d4cuda3std6ranges3__45__cpo4prevE
	.align		8
        /*0100*/ 	.dword	_ZN34_INTERNAL_8b300713_4_k_cu_f9e17d8d4cuda3std6ranges3__45__cpo4dataE
	.align		8
        /*0108*/ 	.dword	_ZN34_INTERNAL_8b300713_4_k_cu_f9e17d8d4cuda3std6ranges3__45__cpo5cdataE
	.align		8
        /*0110*/ 	.dword	_ZN34_INTERNAL_8b300713_4_k_cu_f9e17d8d4cuda3std6ranges3__45__cpo4sizeE
	.align		8
        /*0118*/ 	.dword	_ZN34_INTERNAL_8b300713_4_k_cu_f9e17d8d4cuda3std6ranges3__45__cpo5ssizeE
	.align		8
        /*0120*/ 	.dword	_ZN34_INTERNAL_8b300713_4_k_cu_f9e17d8d4cuda3std6ranges3__45__cpo8distanceE
	.align		8
        /*0128*/ 	.dword	_ZN34_INTERNAL_8b300713_4_k_cu_f9e17d8d6thrust24THRUST_300001_SM_1000_NS8cuda_cub3parE
	.align		8
        /*0130*/ 	.dword	_ZN34_INTERNAL_8b300713_4_k_cu_f9e17d8d6thrust24THRUST_300001_SM_1000_NS8cuda_cub10par_nosyncE
	.align		8
        /*0138*/ 	.dword	_ZN34_INTERNAL_8b300713_4_k_cu_f9e17d8d6thrust24THRUST_300001_SM_1000_NS6system6detail10sequential3seqE
	.align		8
        /*0140*/ 	.dword	_ZN34_INTERNAL_8b300713_4_k_cu_f9e17d8d6thrust24THRUST_300001_SM_1000_NS6system3cpp3parE
	.align		8
        /*0148*/ 	.dword	_ZN34_INTERNAL_8b300713_4_k_cu_f9e17d8d6thrust24THRUST_300001_SM_1000_NS12placeholders2_1E
	.align		8
        /*0150*/ 	.dword	_ZN34_INTERNAL_8b300713_4_k_cu_f9e17d8d6thrust24THRUST_300001_SM_1000_NS12placeholders2_2E
	.align		8
        /*0158*/ 	.dword	_ZN34_INTERNAL_8b300713_4_k_cu_f9e17d8d6thrust24THRUST_300001_SM_1000_NS12placeholders2_3E
	.align		8
        /*0160*/ 	.dword	_ZN34_INTERNAL_8b300713_4_k_cu_f9e17d8d6thrust24THRUST_300001_SM_1000_NS12placeholders2_4E
	.align		8
        /*0168*/ 	.dword	_ZN34_INTERNAL_8b300713_4_k_cu_f9e17d8d6thrust24THRUST_300001_SM_1000_NS12placeholders2_5E
	.align		8
        /*0170*/ 	.dword	_ZN34_INTERNAL_8b300713_4_k_cu_f9e17d8d6thrust24THRUST_300001_SM_1000_NS12placeholders2_6E
	.align		8
        /*0178*/ 	.dword	_ZN34_INTERNAL_8b300713_4_k_cu_f9e17d8d6thrust24THRUST_300001_SM_1000_NS12placeholders2_7E
	.align		8
        /*0180*/ 	.dword	_ZN34_INTERNAL_8b300713_4_k_cu_f9e17d8d6thrust24THRUST_300001_SM_1000_NS12placeholders2_8E
	.align		8
        /*0188*/ 	.dword	_ZN34_INTERNAL_8b300713_4_k_cu_f9e17d8d6thrust24THRUST_300001_SM_1000_NS12placeholders2_9E
	.align		8
        /*0190*/ 	.dword	_ZN34_INTERNAL_8b300713_4_k_cu_f9e17d8d6thrust24THRUST_300001_SM_1000_NS12placeholders3_10E
	.align		8
        /*0198*/ 	.dword	_ZN34_INTERNAL_8b300713_4_k_cu_f9e17d8d6thrust24THRUST_300001_SM_1000_NS3seqE
	.align		8
        /*01a0*/ 	.dword	_ZN34_INTERNAL_8b300713_4_k_cu_f9e17d8d6thrust24THRUST_300001_SM_1000_NS6deviceE
	.align		8
        /*01a8*/ 	.dword	$str
	.align		8
        /*01b0*/ 	.dword	$str$1
	.align		8
        /*01b8*/ 	.dword	$str$2
	.align		8
        /*01c0*/ 	.dword	$str$3
	.align		8
        /*01c8*/ 	.dword	$str$6
	.align		8
        /*01d0*/ 	.dword	$str$7
	.align		8
        /*01d8*/ 	.dword	$str$8
	.align		8
        /*01e0*/ 	.dword	vprintf


//--------------------- .nv.constant3             --------------------------
	.section	.nv.constant3,"a",@progbits
	.align	8
.nv.constant3:
	.type		__cr_lgamma_table,@object
	.size		__cr_lgamma_table,(.L_8 - __cr_lgamma_table)
__cr_lgamma_table:
        /*0000*/ 	.byte	0x00, 0x00, 0x00, 0x00, 0x00, 0x00, 0x00, 0x00, 0x00, 0x00, 0x00, 0x00, 0x00, 0x00, 0x00, 0x00
        /*0010*/ 	.byte	0xef, 0x39, 0xfa, 0xfe, 0x42, 0x2e, 0xe6, 0x3f, 0x02, 0x20, 0x2a, 0xfa, 0x0b, 0xab, 0xfc, 0x3f
        /*0020*/ 	.byte	0xf9, 0x2c, 0x92, 0x7c, 0xa7, 0x6c, 0x09, 0x40, 0xc9, 0x79, 0x44, 0x3c, 0x64, 0x26, 0x13, 0x40
        /*0030*/ 	.byte	0xca, 0x01, 0xcf, 0x3a, 0x27, 0x51, 0x1a, 0x40, 0x30, 0xcc, 0x2d, 0xf3, 0xe1, 0x0c, 0x21, 0x40
        /*0040*/ 	.byte	0x0d, 0xb7, 0xfc, 0x82, 0x8e, 0x35, 0x25, 0x40
.L_8:


//--------------------- .text._ZN3cub18CUB_300001_SM_10006detail11EmptyKernelIvEEvv --------------------------
	.section	.text._ZN3cub18CUB_300001_SM_10006detail11EmptyKernelIvEEvv,"ax",@progbits
	.align	128
        .global         _ZN3cub18CUB_300001_SM_10006detail11EmptyKernelIvEEvv
        .type           _ZN3cub18CUB_300001_SM_10006detail11EmptyKernelIvEEvv,@function
        .size           _ZN3cub18CUB_300001_SM_10006detail11EmptyKernelIvEEvv,(.L_x_34 - _ZN3cub18CUB_300001_SM_10006detail11EmptyKernelIvEEvv)
        .other          _ZN3cub18CUB_300001_SM_10006detail11EmptyKernelIvEEvv,@"STO_CUDA_ENTRY STV_DEFAULT"
_ZN3cub18CUB_300001_SM_10006detail11EmptyKernelIvEEvv:
.text._ZN3cub18CUB_300001_SM_10006detail11EmptyKernelIvEEvv:
[----:B------:R-:W-:Y:S01]  /*0000*/  LDC R1, c[0x0][0x37c] ;  /* 0x0000df00ff017b82 */ /* 0x000fe20000000800 */
[----:B------:R-:W-:Y:S05]  /*0010*/  EXIT ;  /* 0x000000000000794d */ /* 0x000fea0003800000 */
.L_x_0:
[----:B------:R-:W-:-:S00]  /*0020*/  BRA `(.L_x_0) ;  /* 0xfffffffc00fc7947 */ /* 0x000fc0000383ffff */
[----:B------:R-:W-:-:S00]  /*0030*/  NOP ;  /* 0x0000000000007918 */ /* 0x000fc00000000000 */
        /* <DEDUP_REMOVED lines=12> */
.L_x_34:


//--------------------- .text._Z12matavgKernelPiiiiS_iS_S_S_ --------------------------
	.section	.text._Z12matavgKernelPiiiiS_iS_S_S_,"ax",@progbits
	.align	128
        .global         _Z12matavgKernelPiiiiS_iS_S_S_
        .type           _Z12matavgKernelPiiiiS_iS_S_S_,@function
        .size           _Z12matavgKernelPiiiiS_iS_S_S_,(.L_x_35 - _Z12matavgKernelPiiiiS_iS_S_S_)
        .other          _Z12matavgKernelPiiiiS_iS_S_S_,@"STO_CUDA_ENTRY STV_DEFAULT"
_Z12matavgKernelPiiiiS_iS_S_S_:
.text._Z12matavgKernelPiiiiS_iS_S_S_:
[----:B------:R-:W0:Y:S01]  /*0000*/  LDC R1, c[0x0][0x37c] ;  /* 0x0000df00ff017b82 */ /* 0x000e220000000800 */
[----:B------:R-:W1:Y:S07]  /*0010*/  S2R R2, SR_TID.Y ;  /* 0x0000000000027919 */ /* 0x000e6e0000002200 */
[----:B------:R-:W2:Y:S01]  /*0020*/  LDC R4, c[0x0][0x38c] ;  /* 0x0000e300ff047b82 */ /* 0x000ea20000000800 */
[----:B------:R-:W3:Y:S01]  /*0030*/  LDCU UR5, c[0x0][0x2fc] ;  /* 0x00005f80ff0577ac */ /* 0x000ee20008000800 */
[----:B0-----:R-:W-:Y:S01]  /*0040*/  VIADD R1, R1, 0xffffffd8 ;  /* 0xffffffd801017836 */ /* 0x001fe20000000000 */
[----:B------:R-:W1:Y:S01]  /*0050*/  S2R R3, SR_CTAID.Y ;  /* 0x0000000000037919 */ /* 0x000e620000002600 */
[----:B------:R-:W-:Y:S01]  /*0060*/  MOV R24, 0x1e0 ;  /* 0x000001e000187802 */ /* 0x000fe20000000f00 */
[----:B------:R-:W2:Y:S01]  /*0070*/  LDCU UR6, c[0x0][0x360] ;  /* 0x00006c00ff0677ac */ /* 0x000ea20008000800 */
[----:B------:R-:W0:Y:S02]  /*0080*/  S2R R19, SR_TID.X ;  /* 0x0000000000137919 */ /* 0x000e240000002100 */
[----:B------:R4:W4:Y:S01]  /*0090*/  LDC.64 R8, c[0x4][R24] ;  /* 0x0100000018087b82 */ /* 0x0009220000000a00 */
[----:B------:R-:W1:Y:S01]  /*00a0*/  LDCU UR7, c[0x0][0x364] ;  /* 0x00006c80ff0777ac */ /* 0x000e620008000800 */
[----:B------:R-:W0:Y:S01]  /*00b0*/  S2R R0, SR_CTAID.X ;  /* 0x0000000000007919 */ /* 0x000e220000002500 */
[----:B------:R-:W5:Y:S01]  /*00c0*/  LDCU UR4, c[0x0][0x2f8] ;  /* 0x00005f00ff0477ac */ /* 0x000f620008000800 */
[----:B------:R-:W0:Y:S01]  /*00d0*/  LDCU.64 UR36, c[0x0][0x358] ;  /* 0x00006b00ff2477ac */ /* 0x000e220008000a00 */
[----:B-----5:R-:W-:Y:S01]  /*00e0*/  IADD3 R23, P0, PT, R1, UR4, RZ ;  /* 0x0000000401177c10 */ /* 0x020fe2000ff1e0ff */
[----:B-1----:R-:W-:-:S02]  /*00f0*/  IMAD R2, R3, UR7, R2 ;  /* 0x0000000703027c24 */ /* 0x002fc4000f8e0202 */
[----:B--2---:R-:W-:Y:S02]  /*0100*/  IMAD R3, R4, UR6, RZ ;  /* 0x0000000604037c24 */ /* 0x004fe4000f8e02ff */
[----:B---3--:R-:W-:Y:S01]  /*0110*/  IMAD.X R22, RZ, RZ, UR5, P0 ;  /* 0x00000005ff167e24 */ /* 0x008fe200080e06ff */
[----:B------:R-:W-:Y:S02]  /*0120*/  IADD3 R26, P0, PT, R23, 0x8, RZ ;  /* 0x00000008171a7810 */ /* 0x000fe40007f1e0ff */
[----:B------:R1:W-:Y:S01]  /*0130*/  STL.64 [R1+0x10], R2 ;  /* 0x0000100201007387 */ /* 0x0003e20000100a00 */
[----:B0-----:R-:W-:Y:S01]  /*0140*/  IMAD R19, R0, UR6, R19 ;  /* 0x0000000600137c24 */ /* 0x001fe2000f8e0213 */
[----:B------:R-:W0:Y:S01]  /*0150*/  LDCU.64 UR6, c[0x4][0x1c8] ;  /* 0x01003900ff0677ac */ /* 0x000e220008000a00 */
[----:B------:R-:W-:Y:S02]  /*0160*/  IMAD.X R25, RZ, RZ, R22, P0 ;  /* 0x000000ffff197224 */ /* 0x000fe400000e0616 */
[----:B------:R-:W-:-:S02]  /*0170*/  IMAD R18, R2, R3, R19 ;  /* 0x0000000302127224 */ /* 0x000fc400078e0213 */
[----:B------:R-:W-:Y:S02]  /*0180*/  IMAD.MOV.U32 R6, RZ, RZ, R26 ;  /* 0x000000ffff067224 */ /* 0x000fe400078e001a */
[----:B------:R-:W-:Y:S01]  /*0190*/  IMAD.MOV.U32 R7, RZ, RZ, R25 ;  /* 0x000000ffff077224 */ /* 0x000fe200078e0019 */
[----:B------:R1:W-:Y:S01]  /*01a0*/  STL.64 [R1+0x8], R18 ;  /* 0x0000081201007387 */ /* 0x0003e20000100a00 */
[----:B0-----:R-:W-:Y:S01]  /*01b0*/  MOV R4, UR6 ;  /* 0x0000000600047c02 */ /* 0x001fe20008000f00 */
[----:B----4-:R-:W-:-:S07]  /*01c0*/  IMAD.U32 R5, RZ, RZ, UR7 ;  /* 0x00000007ff057e24 */ /* 0x010fce000f8e00ff */
[----:B------:R-:W-:-:S07]  /*01d0*/  LEPC R20, `(.L_x_1) ;  /* 0x000000001014794e */ /* 0x000fce0000000000 */
[----:B-1----:R-:W-:Y:S05]  /*01e0*/  CALL.ABS.NOINC R8 ;  /* 0x0000000008007343 */ /* 0x002fea0003c00000 */
.L_x_1:
[----:B------:R-:W0:Y:S01]  /*01f0*/  LDC.64 R10, c[0x0][0x3a8] ;  /* 0x0000ea00ff0a7b82 */ /* 0x000e220000000a00 */
[----:B------:R-:W1:Y:S01]  /*0200*/  LDCU.64 UR4, c[0x4][0x1d0] ;  /* 0x01003a00ff0477ac */ /* 0x000e620008000a00 */
[----:B0-----:R-:W-:-:S06]  /*0210*/  IMAD.WIDE R10, R18, 0x4, R10 ;  /* 0x00000004120a7825 */ /* 0x001fcc00078e020a */
[----:B------:R-:W2:Y:S01]  /*0220*/  LDG.E R10, desc[UR36][R10.64] ;  /* 0x000000240a0a7981 */ /* 0x000ea2000c1e1900 */
[----:B------:R0:W3:Y:S01]  /*0230*/  LDC.64 R8, c[0x4][R24] ;  /* 0x0100000018087b82 */ /* 0x0000e20000000a00 */
[----:B-1----:R-:W-:Y:S01]  /*0240*/  MOV R4, UR4 ;  /* 0x0000000400047c02 */ /* 0x002fe20008000f00 */
[----:B------:R-:W-:Y:S02]  /*0250*/  IMAD.U32 R5, RZ, RZ, UR5 ;  /* 0x00000005ff057e24 */ /* 0x000fe4000f8e00ff */
[----:B------:R-:W-:Y:S02]  /*0260*/  IMAD.MOV.U32 R6, RZ, RZ, R26 ;  /* 0x000000ffff067224 */ /* 0x000fe400078e001a */
[----:B------:R-:W-:Y:S01]  /*0270*/  IMAD.MOV.U32 R7, RZ, RZ, R25 ;  /* 0x000000ffff077224 */ /* 0x000fe200078e0019 */
[----:B--23--:R0:W-:Y:S06]  /*0280*/  STL [R1+0x8], R10 ;  /* 0x0000080a01007387 */ /* 0x00c1ec0000100800 */
[----:B------:R-:W-:-:S07]  /*0290*/  LEPC R20, `(.L_x_2) ;  /* 0x000000001014794e */ /* 0x000fce0000000000 */
[----:B0-----:R-:W-:Y:S05]  /*02a0*/  CALL.ABS.NOINC R8 ;  /* 0x0000000008007343 */ /* 0x001fea0003c00000 */
.L_x_2:
[----:B------:R-:W0:Y:S08]  /*02b0*/  LDC.64 R28, c[0x0][0x3b0] ;  /* 0x0000ec00ff1c7b82 */ /* 0x000e300000000a00 */
[----:B------:R-:W1:Y:S01]  /*02c0*/  LDC.64 R16, c[0x0][0x3b8] ;  /* 0x0000ee00ff107b82 */ /* 0x000e620000000a00 */
[----:B------:R-:W-:Y:S01]  /*02d0*/  MOV R8, R19 ;  /* 0x0000001300087202 */ /* 0x000fe20000000f00 */
[----:B------:R-:W-:Y:S01]  /*02e0*/  IMAD.MOV.U32 R9, RZ, RZ, R2 ;  /* 0x000000ffff097224 */ /* 0x000fe200078e0002 */
[----:B------:R-:W2:Y:S01]  /*02f0*/  LDCU.64 UR4, c[0x4][0x1d8] ;  /* 0x01003b00ff0477ac */ /* 0x000ea20008000a00 */
[----:B0-----:R-:W-:-:S05]  /*0300*/  IMAD.WIDE R28, R18, 0x4, R28 ;  /* 0x00000004121c7825 */ /* 0x001fca00078e021c */
[----:B------:R-:W3:Y:S01]  /*0310*/  LDG.E R11, desc[UR36][R28.64] ;  /* 0x000000241c0b7981 */ /* 0x000ee2000c1e1900 */
[----:B-1----:R-:W-:-:S05]  /*0320*/  IMAD.WIDE R16, R18, 0x4, R16 ;  /* 0x0000000412107825 */ /* 0x002fca00078e0210 */
[----:B------:R-:W4:Y:S01]  /*0330*/  LDG.E R0, desc[UR36][R16.64] ;  /* 0x0000002410007981 */ /* 0x000f22000c1e1900 */
[----:B------:R-:W-:Y:S02]  /*0340*/  IMAD.MOV.U32 R19, RZ, RZ, RZ ;  /* 0x000000ffff137224 */ /* 0x000fe400078e00ff */
[----:B------:R-:W-:Y:S01]  /*0350*/  IMAD.MOV.U32 R10, RZ, RZ, RZ ;  /* 0x000000ffff0a7224 */ /* 0x000fe200078e00ff */
[----:B------:R0:W-:Y:S01]  /*0360*/  STL.64 [R1+0x8], R8 ;  /* 0x0000080801007387 */ /* 0x0001e20000100a00 */
[----:B------:R0:W1:Y:S03]  /*0370*/  LDC.64 R2, c[0x4][R24] ;  /* 0x0100000018027b82 */ /* 0x0000660000000a00 */
[----:B------:R0:W-:Y:S01]  /*0380*/  STL.64 [R1+0x10], R18 ;  /* 0x0000101201007387 */ /* 0x0001e20000100a00 */
[----:B--2---:R-:W-:Y:S01]  /*0390*/  MOV R4, UR4 ;  /* 0x0000000400047c02 */ /* 0x004fe20008000f00 */
[----:B------:R-:W-:-:S02]  /*03a0*/  IMAD.U32 R5, RZ, RZ, UR5 ;  /* 0x00000005ff057e24 */ /* 0x000fc4000f8e00ff */
[----:B------:R-:W-:Y:S02]  /*03b0*/  IMAD.MOV.U32 R6, RZ, RZ, R26 ;  /* 0x000000ffff067224 */ /* 0x000fe400078e001a */
[----:B------:R-:W-:Y:S01]  /*03c0*/  IMAD.MOV.U32 R7, RZ, RZ, R25 ;  /* 0x000000ffff077224 */ /* 0x000fe200078e0019 */
[----:B---3--:R0:W-:Y:S04]  /*03d0*/  STL.64 [R1+0x18], R10 ;  /* 0x0000180a01007387 */ /* 0x0081e80000100a00 */
[----:B-1--4-:R0:W-:Y:S02]  /*03e0*/  STL [R1+0x20], R0 ;  /* 0x0000200001007387 */ /* 0x0121e40000100800 */
[----:B------:R-:W-:-:S07]  /*03f0*/  LEPC R20, `(.L_x_3) ;  /* 0x000000001014794e */ /* 0x000fce0000000000 */
[----:B0-----:R-:W-:Y:S05]  /*0400*/  CALL.ABS.NOINC R2 ;  /* 0x0000000002007343 */ /* 0x001fea0003c00000 */
.L_x_3:
[----:B------:R-:W2:Y:S02]  /*0410*/  LDG.E R19, desc[UR36][R28.64] ;  /* 0x000000241c137981 */ /* 0x000ea4000c1e1900 */
[----:B--2---:R-:W-:-:S13]  /*0420*/  ISETP.NE.AND P0, PT, R19, -0x1, PT ;  /* 0xffffffff1300780c */ /* 0x004fda0003f05270 */
[----:B------:R-:W-:Y:S05]  /*0430*/  @!P0 EXIT ;  /* 0x000000000000894d */ /* 0x000fea0003800000 */
[----:B------:R-:W2:Y:S02]  /*0440*/  LDG.E R18, desc[UR36][R16.64] ;  /* 0x0000002410127981 */ /* 0x000ea4000c1e1900 */
[----:B--2---:R-:W-:-:S04]  /*0450*/  IADD3 R0, PT, PT, -R19, R18, RZ ;  /* 0x0000001213007210 */ /* 0x004fc80007ffe1ff */
[----:B------:R-:W-:-:S13]  /*0460*/  ISETP.NE.AND P0, PT, R0, 0x1, PT ;  /* 0x000000010000780c */ /* 0x000fda0003f05270 */
[----:B------:R-:W-:Y:S05]  /*0470*/  @P0 BRA `(.L_x_4) ;  /* 0x0000000000540947 */ /* 0x000fea0003800000 */
[----:B------:R-:W0:Y:S02]  /*0480*/  LDC.64 R2, c[0x0][0x398] ;  /* 0x0000e600ff027b82 */ /* 0x000e240000000a00 */
[----:B0-----:R-:W-:-:S04]  /*0490*/  IMAD.WIDE R16, R18, 0x4, R2 ;  /* 0x0000000412107825 */ /* 0x001fc800078e0202 */
[----:B------:R-:W-:Y:S02]  /*04a0*/  IMAD.WIDE R18, R19, 0x4, R2 ;  /* 0x0000000413127825 */ /* 0x000fe400078e0202 */
[----:B------:R-:W2:Y:S04]  /*04b0*/  LDG.E R3, desc[UR36][R16.64] ;  /* 0x0000002410037981 */ /* 0x000ea8000c1e1900 */
[----:B------:R-:W2:Y:S02]  /*04c0*/  LDG.E R2, desc[UR36][R18.64] ;  /* 0x0000002412027981 */ /* 0x000ea4000c1e1900 */
[----:B--2---:R-:W-:-:S13]  /*04d0*/  ISETP.GE.AND P0, PT, R3, R2, PT ;  /* 0x000000020300720c */ /* 0x004fda0003f06270 */
[----:B------:R-:W-:Y:S05]  /*04e0*/  @P0 EXIT ;  /* 0x000000000000094d */ /* 0x000fea0003800000 */
[----:B------:R0:W-:Y:S01]  /*04f0*/  STL.64 [R1], R2 ;  /* 0x0000000201007387 */ /* 0x0001e20000100a00 */
[----:B------:R-:W1:Y:S01]  /*0500*/  LDC.64 R24, c[0x4][R24] ;  /* 0x0100000018187b82 */ /* 0x000e620000000a00 */
[----:B------:R-:W2:Y:S01]  /*0510*/  LDCU.64 UR4, c[0x4][0x1a8] ;  /* 0x01003500ff0477ac */ /* 0x000ea20008000a00 */
[----:B------:R-:W-:Y:S01]  /*0520*/  IMAD.MOV.U32 R6, RZ, RZ, R23 ;  /* 0x000000ffff067224 */ /* 0x000fe200078e0017 */
[----:B------:R-:W-:Y:S01]  /*0530*/  MOV R7, R22 ;  /* 0x0000001600077202 */ /* 0x000fe20000000f00 */
[----:B--2---:R-:W-:Y:S02]  /*0540*/  IMAD.U32 R4, RZ, RZ, UR4 ;  /* 0x00000004ff047e24 */ /* 0x004fe4000f8e00ff */
[----:B0-----:R-:W-:-:S07]  /*0550*/  IMAD.U32 R5, RZ, RZ, UR5 ;  /* 0x00000005ff057e24 */ /* 0x001fce000f8e00ff */
[----:B------:R-:W-:-:S07]  /*0560*/  LEPC R20, `(.L_x_5) ;  /* 0x000000001014794e */ /* 0x000fce0000000000 */
[----:B-1----:R-:W-:Y:S05]  /*0570*/  CALL.ABS.NOINC R24 ;  /* 0x0000000018007343 */ /* 0x002fea0003c00000 */
.L_x_5:
[----:B------:R-:W2:Y:S04]  /*0580*/  LDG.E R5, desc[UR36][R16.64] ;  /* 0x0000002410057981 */ /* 0x000ea8000c1e1900 */
[----:B------:R-:W3:Y:S04]  /*0590*/  LDG.E R3, desc[UR36][R18.64] ;  /* 0x0000002412037981 */ /* 0x000ee8000c1e1900 */
[----:B--2---:R-:W-:Y:S04]  /*05a0*/  STG.E desc[UR36][R18.64], R5 ;  /* 0x0000000512007986 */ /* 0x004fe8000c101924 */
[----:B---3--:R-:W-:Y:S01]  /*05b0*/  STG.E desc[UR36][R16.64], R3 ;  /* 0x0000000310007986 */ /* 0x008fe2000c101924 */
[----:B------:R-:W-:Y:S05]  /*05c0*/  EXIT ;  /* 0x000000000000794d */ /* 0x000fea0003800000 */
.L_x_4:
[----:B------:R-:W-:-:S13]  /*05d0*/  ISETP.GE.AND P0, PT, R0, 0x2, PT ;  /* 0x000000020000780c */ /* 0x000fda0003f06270 */
[----:B------:R-:W-:Y:S05]  /*05e0*/  @!P0 EXIT ;  /* 0x000000000000894d */ /* 0x000fea0003800000 */
[----:B------:R-:W-:Y:S01]  /*05f0*/  MOV R0, 0x1e0 ;  /* 0x000001e000007802 */ /* 0x000fe20000000f00 */
[----:B------:R0:W-:Y:S01]  /*0600*/  STL.64 [R1], R18 ;  /* 0x0000001201007387 */ /* 0x0001e20000100a00 */
[----:B------:R-:W1:Y:S01]  /*0610*/  LDCU.64 UR4, c[0x4][0x1b0] ;  /* 0x01003600ff0477ac */ /* 0x000e620008000a00 */
[----:B------:R-:W-:Y:S01]  /*0620*/  IMAD.MOV.U32 R6, RZ, RZ, R23 ;  /* 0x000000ffff067224 */ /* 0x000fe200078e0017 */
[----:B------:R0:W2:Y:S01]  /*0630*/  LDC.64 R2, c[0x4][R0] ;  /* 0x0100000000027b82 */ /* 0x0000a20000000a00 */
[----:B------:R-:W-:Y:S01]  /*0640*/  MOV R7, R22 ;  /* 0x0000001600077202 */ /* 0x000fe20000000f00 */
[----:B-1----:R-:W-:Y:S02]  /*0650*/  IMAD.U32 R4, RZ, RZ, UR4 ;  /* 0x00000004ff047e24 */ /* 0x002fe4000f8e00ff */
[----:B0-----:R-:W-:-:S07]  /*0660*/  IMAD.U32 R5, RZ, RZ, UR5 ;  /* 0x00000005ff057e24 */ /* 0x001fce000f8e00ff */
[----:B------:R-:W-:-:S07]  /*0670*/  LEPC R20, `(.L_x_6) ;  /* 0x000000001014794e */ /* 0x000fce0000000000 */
[----:B--2---:R-:W-:Y:S05]  /*0680*/  CALL.ABS.NOINC R2 ;  /* 0x0000000002007343 */ /* 0x004fea0003c00000 */
.L_x_6:
[----:B------:R-:W-:-:S13]  /*0690*/  ISETP.GT.AND P0, PT, R19, R18, PT ;  /* 0x000000121300720c */ /* 0x000fda0003f04270 */
[----:B------:R-:W-:Y:S05]  /*06a0*/  @P0 EXIT ;  /* 0x000000000000094d */ /* 0x000fea0003800000 */
[----:B------:R-:W0:Y:S01]  /*06b0*/  LDC.64 R28, c[0x0][0x398] ;  /* 0x0000e600ff1c7b82 */ /* 0x000e220000000a00 */
[----:B------:R-:W-:-:S07]  /*06c0*/  IMAD.MOV.U32 R2, RZ, RZ, R19 ;  /* 0x000000ffff027224 */ /* 0x000fce00078e0013 */
[----:B------:R-:W1:Y:S01]  /*06d0*/  LDC.64 R16, c[0x0][0x398] ;  /* 0x0000e600ff107b82 */ /* 0x000e620000000a00 */
[----:B0-----:R-:W-:-:S05]  /*06e0*/  IADD3 R28, P0, PT, R28, 0x8, RZ ;  /* 0x000000081c1c7810 */ /* 0x001fca0007f1e0ff */
[----:B------:R-:W-:Y:S02]  /*06f0*/  IMAD.X R29, RZ, RZ, R29, P0 ;  /* 0x000000ffff1d7224 */ /* 0x000fe400000e061d */
[----:B-1----:R-:W-:-:S07]  /*0700*/  IMAD.WIDE R16, R19, 0x4, R16 ;  /* 0x0000000413107825 */ /* 0x002fce00078e0210 */
.L_x_32:
[----:B------:R-:W-:Y:S01]  /*0710*/  MOV R24, 0x1e0 ;  /* 0x000001e000187802 */ /* 0x000fe20000000f00 */
[----:B0-----:R-:W0:Y:S01]  /*0720*/  LDCU.64 UR4, c[0x4][0x1b8] ;  /* 0x01003700ff0477ac */ /* 0x001e220008000a00 */
[----:B-12-4-:R-:W-:Y:S01]  /*0730*/  IMAD.MOV.U32 R3, RZ, RZ, R2 ;  /* 0x000000ffff037224 */ /* 0x016fe200078e0002 */
[-C--:B------:R-:W-:Y:S01]  /*0740*/  ISETP.GE.AND P0, PT, R19, R18.reuse, PT ;  /* 0x000000121300720c */ /* 0x080fe20003f06270 */
[----:B------:R1:W2:Y:S01]  /*0750*/  LDC.64 R8, c[0x4][R24] ;  /* 0x0100000018087b82 */ /* 0x0002a20000000a00 */
[----:B------:R3:W-:Y:S01]  /*0760*/  STL [R1], R2 ;  /* 0x0000000201007387 */ /* 0x0007e20000100800 */
[----:B------:R-:W-:Y:S01]  /*0770*/  IMAD.MOV.U32 R6, RZ, RZ, R23 ;  /* 0x000000ffff067224 */ /* 0x000fe200078e0017 */
[----:B------:R-:W-:Y:S01]  /*0780*/  ISETP.NE.AND P1, PT, R3, R18, PT ;  /* 0x000000120300720c */ /* 0x000fe20003f25270 */
[----:B------:R-:W-:Y:S01]  /*0790*/  IMAD.MOV.U32 R7, RZ, RZ, R22 ;  /* 0x000000ffff077224 */ /* 0x000fe200078e0016 */
[----:B------:R-:W-:Y:S02]  /*07a0*/  P2R R0, PR, RZ, 0x1 ;  /* 0x00000001ff007803 */ /* 0x000fe40000000000 */
[----:B------:R-:W-:-:S02]  /*07b0*/  P2R R26, PR, RZ, 0x2 ;  /* 0x00000002ff1a7803 */ /* 0x000fc40000000000 */
[----:B---3--:R-:W-:Y:S02]  /*07c0*/  IADD3 R2, PT, PT, R2, 0x1, RZ ;  /* 0x0000000102027810 */ /* 0x008fe40007ffe0ff */
[----:B0-----:R-:W-:Y:S01]  /*07d0*/  MOV R4, UR4 ;  /* 0x0000000400047c02 */ /* 0x001fe20008000f00 */
[----:B-1----:R-:W-:-:S07]  /*07e0*/  IMAD.U32 R5, RZ, RZ, UR5 ;  /* 0x00000005ff057e24 */ /* 0x002fce000f8e00ff */
[----:B------:R-:W-:-:S07]  /*07f0*/  LEPC R20, `(.L_x_7) ;  /* 0x000000001014794e */ /* 0x000fce0000000000 */
[----:B--2---:R-:W-:Y:S05]  /*0800*/  CALL.ABS.NOINC R8 ;  /* 0x0000000008007343 */ /* 0x004fea0003c00000 */
.L_x_7:
[----:B------:R-:W-:Y:S01]  /*0810*/  ISETP.GE.AND P6, PT, R19, R18, PT ;  /* 0x000000121300720c */ /* 0x000fe20003fc6270 */
[----:B------:R-:W-:-:S12]  /*0820*/  BSSY.RECONVERGENT B8, `(.L_x_8) ;  /* 0x00000a7000087945 */ /* 0x000fd80003800200 */
[----:B------:R-:W-:Y:S05]  /*0830*/  @P6 BRA `(.L_x_9) ;  /* 0x0000000800946947 */ /* 0x000fea0003800000 */
[--C-:B------:R-:W-:Y:S01]  /*0840*/  IMAD.IADD R27, R18, 0x1, -R19.reuse ;  /* 0x00000001121b7824 */ /* 0x100fe200078e0a13 */
[----:B------:R-:W-:Y:S01]  /*0850*/  BSSY.RECONVERGENT B7, `(.L_x_10) ;  /* 0x0000045000077945 */ /* 0x000fe20003800200 */
[----:B------:R-:W-:-:S03]  /*0860*/  IMAD.MOV.U32 R25, RZ, RZ, R19 ;  /* 0x000000ffff197224 */ /* 0x000fc600078e0013 */
[----:B------:R-:W-:-:S04]  /*0870*/  LOP3.LUT R27, R27, 0x3, RZ, 0xc0, !PT ;  /* 0x000000031b1b7812 */ /* 0x000fc800078ec0ff */
[----:B------:R-:W-:-:S13]  /*0880*/  ISETP.NE.AND P0, PT, R27, RZ, PT ;  /* 0x000000ff1b00720c */ /* 0x000fda0003f05270 */
[----:B------:R-:W-:Y:S05]  /*0890*/  @!P0 BRA `(.L_x_11) ;  /* 0x0000000400008947 */ /* 0x000fea0003800000 */
[----:B------:R-:W2:Y:S04]  /*08a0*/  LDG.E R9, desc[UR36][R16.64+0x4] ;  /* 0x0000042410097981 */ /* 0x000ea8000c1e1900 */
[----:B------:R-:W2:Y:S01]  /*08b0*/  LDG.E R8, desc[UR36][R16.64] ;  /* 0x0000002410087981 */ /* 0x000ea2000c1e1900 */
[----:B------:R-:W-:Y:S01]  /*08c0*/  BSSY.RECONVERGENT B6, `(.L_x_12) ;  /* 0x0000010000067945 */ /* 0x000fe20003800200 */
[----:B--2---:R-:W-:-:S13]  /*08d0*/  ISETP.GE.AND P0, PT, R9, R8, PT ;  /* 0x000000080900720c */ /* 0x004fda0003f06270 */
[----:B------:R-:W-:Y:S05]  /*08e0*/  @P0 BRA `(.L_x_13) ;  /* 0x0000000000340947 */ /* 0x000fea0003800000 */
[----:B------:R0:W-:Y:S01]  /*08f0*/  STL.64 [R1], R8 ;  /* 0x0000000801007387 */ /* 0x0001e20000100a00 */
[----:B------:R-:W1:Y:S01]  /*0900*/  LDC.64 R24, c[0x4][R24] ;  /* 0x0100000018187b82 */ /* 0x000e620000000a00 */
[----:B------:R-:W2:Y:S01]  /*0910*/  LDCU.64 UR4, c[0x4][0x1c0] ;  /* 0x01003800ff0477ac */ /* 0x000ea20008000a00 */
[----:B------:R-:W-:Y:S02]  /*0920*/  IMAD.MOV.U32 R6, RZ, RZ, R23 ;  /* 0x000000ffff067224 */ /* 0x000fe400078e0017 */
[----:B------:R-:W-:Y:S02]  /*0930*/  IMAD.MOV.U32 R7, RZ, RZ, R22 ;  /* 0x000000ffff077224 */ /* 0x000fe400078e0016 */
[----:B--2---:R-:W-:Y:S01]  /*0940*/  IMAD.U32 R4, RZ, RZ, UR4 ;  /* 0x00000004ff047e24 */ /* 0x004fe2000f8e00ff */
[----:B0-----:R-:W-:-:S07]  /*0950*/  MOV R5, UR5 ;  /* 0x0000000500057c02 */ /* 0x001fce0008000f00 */
[----:B------:R-:W-:-:S07]  /*0960*/  LEPC R20, `(.L_x_14) ;  /* 0x000000001014794e */ /* 0x000fce0000000000 */
[----:B-1----:R-:W-:Y:S05]  /*0970*/  CALL.ABS.NOINC R24 ;  /* 0x0000000018007343 */ /* 0x002fea0003c00000 */
.L_x_14:
[----:B------:R-:W2:Y:S04]  /*0980*/  LDG.E R3, desc[UR36][R16.64+0x4] ;  /* 0x0000042410037981 */ /* 0x000ea8000c1e1900 */
[----:B------:R-:W3:Y:S04]  /*0990*/  LDG.E R9, desc[UR36][R16.64] ;  /* 0x0000002410097981 */ /* 0x000ee8000c1e1900 */
[----:B--2---:R0:W-:Y:S04]  /*09a0*/  STG.E desc[UR36][R16.64], R3 ;  /* 0x0000000310007986 */ /* 0x0041e8000c101924 */
[----:B---3--:R0:W-:Y:S02]  /*09b0*/  STG.E desc[UR36][R16.64+0x4], R9 ;  /* 0x0000040910007986 */ /* 0x0081e4000c101924 */
.L_x_13:
[----:B------:R-:W-:Y:S05]  /*09c0*/  BSYNC.RECONVERGENT B6 ;  /* 0x0000000000067941 */ /* 0x000fea0003800200 */
.L_x_12:
[----:B------:R-:W-:Y:S01]  /*09d0*/  ISETP.NE.AND P0, PT, R27, 0x1, PT ;  /* 0x000000011b00780c */ /* 0x000fe20003f05270 */
[----:B------:R-:W-:-:S12]  /*09e0*/  VIADD R25, R19, 0x1 ;  /* 0x0000000113197836 */ /* 0x000fd80000000000 */
[----:B------:R-:W-:Y:S05]  /*09f0*/  @!P0 BRA `(.L_x_11) ;  /* 0x0000000000a88947 */ /* 0x000fea0003800000 */
[----:B------:R-:W2:Y:S01]  /*0a00*/  LDG.E R11, desc[UR36][R16.64+0x8] ;  /* 0x00000824100b7981 */ /* 0x000ea2000c1e1900 */
[----:B------:R-:W-:Y:S01]  /*0a10*/  BSSY.RECONVERGENT B6, `(.L_x_15) ;  /* 0x0000012000067945 */ /* 0x000fe20003800200 */
[----:B--2---:R-:W-:-:S13]  /*0a20*/  ISETP.GE.AND P0, PT, R11, R9, PT ;  /* 0x000000090b00720c */ /* 0x004fda0003f06270 */
[----:B------:R-:W-:Y:S05]  /*0a30*/  @P0 BRA `(.L_x_16) ;  /* 0x00000000003c0947 */ /* 0x000fea0003800000 */
[----:B------:R-:W-:Y:S01]  /*0a40*/  MOV R8, 0x1e0 ;  /* 0x000001e000087802 */ /* 0x000fe20000000f00 */
[----:B------:R-:W1:Y:S01]  /*0a50*/  LDCU.64 UR4, c[0x4][0x1c0] ;  /* 0x01003800ff0477ac */ /* 0x000e620008000a00 */
[----:B------:R-:W-:Y:S01]  /*0a60*/  MOV R10, R9 ;  /* 0x00000009000a7202 */ /* 0x000fe20000000f00 */
[----:B------:R-:W-:Y:S01]  /*0a70*/  IMAD.MOV.U32 R6, RZ, RZ, R23 ;  /* 0x000000ffff067224 */ /* 0x000fe200078e0017 */
[----:B------:R-:W-:Y:S02]  /*0a80*/  MOV R7, R22 ;  /* 0x0000001600077202 */ /* 0x000fe40000000f00 */
[----:B0-----:R-:W0:Y:S01]  /*0a90*/  LDC.64 R8, c[0x4][R8] ;  /* 0x0100000008087b82 */ /* 0x001e220000000a00 */
[----:B------:R2:W-:Y:S01]  /*0aa0*/  STL.64 [R1], R10 ;  /* 0x0000000a01007387 */ /* 0x0005e20000100a00 */
[----:B-1----:R-:W-:Y:S02]  /*0ab0*/  IMAD.U32 R4, RZ, RZ, UR4 ;  /* 0x00000004ff047e24 */ /* 0x002fe4000f8e00ff */
[----:B--2---:R-:W-:-:S07]  /*0ac0*/  IMAD.U32 R5, RZ, RZ, UR5 ;  /* 0x00000005ff057e24 */ /* 0x004fce000f8e00ff */
[----:B------:R-:W-:-:S07]  /*0ad0*/  LEPC R20, `(.L_x_17) ;  /* 0x000000001014794e */ /* 0x000fce0000000000 */
[----:B0-----:R-:W-:Y:S05]  /*0ae0*/  CALL.ABS.NOINC R8 ;  /* 0x0000000008007343 */ /* 0x001fea0003c00000 */
.L_x_17:
[----:B------:R-:W2:Y:S04]  /*0af0*/  LDG.E R3, desc[UR36][R16.64+0x8] ;  /* 0x0000082410037981 */ /* 0x000ea8000c1e1900 */
[----:B------:R-:W3:Y:S04]  /*0b00*/  LDG.E R11, desc[UR36][R16.64+0x4] ;  /* 0x00000424100b7981 */ /* 0x000ee8000c1e1900 */
[----:B--2---:R1:W-:Y:S04]  /*0b10*/  STG.E desc[UR36][R16.64+0x4], R3 ;  /* 0x0000040310007986 */ /* 0x0043e8000c101924 */
[----:B---3--:R1:W-:Y:S02]  /*0b20*/  STG.E desc[UR36][R16.64+0x8], R11 ;  /* 0x0000080b10007986 */ /* 0x0083e4000c101924 */
.L_x_16:
[----:B------:R-:W-:Y:S05]  /*0b30*/  BSYNC.RECONVERGENT B6 ;  /* 0x0000000000067941 */ /* 0x000fea0003800200 */
.L_x_15:
[----:B------:R-:W-:Y:S01]  /*0b40*/  ISETP.NE.AND P0, PT, R27, 0x2, PT ;  /* 0x000000021b00780c */ /* 0x000fe20003f05270 */
[----:B------:R-:W-:-:S12]  /*0b50*/  VIADD R25, R19, 0x2 ;  /* 0x0000000213197836 */ /* 0x000fd80000000000 */
[----:B------:R-:W-:Y:S05]  /*0b60*/  @!P0 BRA `(.L_x_11) ;  /* 0x00000000004c8947 */ /* 0x000fea0003800000 */
[----:B------:R-:W2:Y:S01]  /*0b70*/  LDG.E R13, desc[UR36][R16.64+0xc] ;  /* 0x00000c24100d7981 */ /* 0x000ea2000c1e1900 */
[----:B------:R-:W-:Y:S01]  /*0b80*/  VIADD R25, R19, 0x3 ;  /* 0x0000000313197836 */ /* 0x000fe20000000000 */
[----:B--2---:R-:W-:-:S13]  /*0b90*/  ISETP.GE.AND P0, PT, R13, R11, PT ;  /* 0x0000000b0d00720c */ /* 0x004fda0003f06270 */
[----:B------:R-:W-:Y:S05]  /*0ba0*/  @P0 BRA `(.L_x_11) ;  /* 0x00000000003c0947 */ /* 0x000fea0003800000 */
[----:B------:R-:W-:Y:S01]  /*0bb0*/  MOV R8, 0x1e0 ;  /* 0x000001e000087802 */ /* 0x000fe20000000f00 */
[----:B------:R-:W-:Y:S01]  /*0bc0*/  IMAD.MOV.U32 R12, RZ, RZ, R11 ;  /* 0x000000ffff0c7224 */ /* 0x000fe200078e000b */
[----:B------:R-:W2:Y:S01]  /*0bd0*/  LDCU.64 UR4, c[0x4][0x1c0] ;  /* 0x01003800ff0477ac */ /* 0x000ea20008000a00 */
[----:B------:R-:W-:Y:S02]  /*0be0*/  IMAD.MOV.U32 R6, RZ, RZ, R23 ;  /* 0x000000ffff067224 */ /* 0x000fe400078e0017 */
[----:B------:R-:W-:Y:S01]  /*0bf0*/  IMAD.MOV.U32 R7, RZ, RZ, R22 ;  /* 0x000000ffff077224 */ /* 0x000fe200078e0016 */
[----:B------:R3:W-:Y:S01]  /*0c00*/  STL.64 [R1], R12 ;  /* 0x0000000c01007387 */ /* 0x0007e20000100a00 */
[----:B0-----:R-:W0:Y:S01]  /*0c10*/  LDC.64 R8, c[0x4][R8] ;  /* 0x0100000008087b82 */ /* 0x001e220000000a00 */
[----:B--2---:R-:W-:Y:S01]  /*0c20*/  MOV R4, UR4 ;  /* 0x0000000400047c02 */ /* 0x004fe20008000f00 */
[----:B---3--:R-:W-:-:S07]  /*0c30*/  IMAD.U32 R5, RZ, RZ, UR5 ;  /* 0x00000005ff057e24 */ /* 0x008fce000f8e00ff */
[----:B------:R-:W-:-:S07]  /*0c40*/  LEPC R20, `(.L_x_18) ;  /* 0x000000001014794e */ /* 0x000fce0000000000 */
[----:B01----:R-:W-:Y:S05]  /*0c50*/  CALL.ABS.NOINC R8 ;  /* 0x0000000008007343 */ /* 0x003fea0003c00000 */
.L_x_18:
[----:B------:R-:W2:Y:S04]  /*0c60*/  LDG.E R5, desc[UR36][R16.64+0xc] ;  /* 0x00000c2410057981 */ /* 0x000ea8000c1e1900 */
[----:B------:R-:W3:Y:S04]  /*0c70*/  LDG.E R3, desc[UR36][R16.64+0x8] ;  /* 0x0000082410037981 */ /* 0x000ee8000c1e1900 */
[----:B--2---:R2:W-:Y:S04]  /*0c80*/  STG.E desc[UR36][R16.64+0x8], R5 ;  /* 0x0000080510007986 */ /* 0x0045e8000c101924 */
[----:B---3--:R2:W-:Y:S02]  /*0c90*/  STG.E desc[UR36][R16.64+0xc], R3 ;  /* 0x00000c0310007986 */ /* 0x0085e4000c101924 */
.L_x_11:
[----:B------:R-:W-:Y:S05]  /*0ca0*/  BSYNC.RECONVERGENT B7 ;  /* 0x0000000000077941 */ /* 0x000fea0003800200 */
.L_x_10:
[----:B------:R-:W-:-:S04]  /*0cb0*/  IADD3 R0, PT, PT, R19, -R18, RZ ;  /* 0x8000001213007210 */ /* 0x000fc80007ffe0ff */
[----:B------:R-:W-:-:S13]  /*0cc0*/  ISETP.GT.U32.AND P0, PT, R0, -0x4, PT ;  /* 0xfffffffc0000780c */ /* 0x000fda0003f04070 */
[----:B------:R-:W-:Y:S05]  /*0cd0*/  @P0 BRA `(.L_x_9) ;  /* 0x00000004006c0947 */ /* 0x000fea0003800000 */
[----:B------:R-:W3:Y:S02]  /*0ce0*/  LDC.64 R12, c[0x0][0x398] ;  /* 0x0000e600ff0c7b82 */ /* 0x000ee40000000a00 */
[----:B---3--:R-:W-:-:S06]  /*0cf0*/  IMAD.WIDE R12, R25, 0x4, R12 ;  /* 0x00000004190c7825 */ /* 0x008fcc00078e020c */
[----:B------:R3:W5:Y:S01]  /*0d00*/  LDG.E R12, desc[UR36][R12.64] ;  /* 0x000000240c0c7981 */ /* 0x000762000c1e1900 */
[----:B------:R-:W-:-:S07]  /*0d10*/  IMAD.IADD R24, R25, 0x1, -R18 ;  /* 0x0000000119187824 */ /* 0x000fce00078e0a12 */
.L_x_31:
[----:B01--4-:R-:W-:-:S05]  /*0d20*/  IMAD.WIDE R30, R25, 0x4, R28 ;  /* 0x00000004191e7825 */ /* 0x013fca00078e021c */
[----:B---3--:R-:W3:Y:S01]  /*0d30*/  LDG.E R13, desc[UR36][R30.64+-0x4] ;  /* 0xfffffc241e0d7981 */ /* 0x008ee2000c1e1900 */
[----:B------:R-:W-:Y:S01]  /*0d40*/  VIADD R24, R24, 0x4 ;  /* 0x0000000418187836 */ /* 0x000fe20000000000 */
[----:B------:R-:W-:Y:S04]  /*0d50*/  BSSY.RECONVERGENT B6, `(.L_x_19) ;  /* 0x0000013000067945 */ /* 0x000fe80003800200 */
[----:B------:R-:W-:-:S04]  /*0d60*/  ISETP.NE.AND P1, PT, R24, RZ, PT ;  /* 0x000000ff1800720c */ /* 0x000fc80003f25270 */
[----:B------:R-:W-:Y:S02]  /*0d70*/  P2R R27, PR, RZ, 0x2 ;  /* 0x00000002ff1b7803 */ /* 0x000fe40000000000 */
[----:B---3-5:R-:W-:-:S13]  /*0d80*/  ISETP.GE.AND P0, PT, R13, R12, PT ;  /* 0x0000000c0d00720c */ /* 0x028fda0003f06270 */
[----:B------:R-:W-:Y:S05]  /*0d90*/  @P0 BRA `(.L_x_20) ;  /* 0x0000000000380947 */ /* 0x000fea0003800000 */
[----:B------:R-:W-:Y:S01]  /*0da0*/  MOV R8, 0x1e0 ;  /* 0x000001e000087802 */ /* 0x000fe20000000f00 */
[----:B------:R3:W-:Y:S01]  /*0db0*/  STL.64 [R1], R12 ;  /* 0x0000000c01007387 */ /* 0x0007e20000100a00 */
[----:B------:R-:W4:Y:S01]  /*0dc0*/  LDCU.64 UR4, c[0x4][0x1c0] ;  /* 0x01003800ff0477ac */ /* 0x000f220008000a00 */
[----:B------:R-:W-:Y:S02]  /*0dd0*/  IMAD.MOV.U32 R6, RZ, RZ, R23 ;  /* 0x000000ffff067224 */ /* 0x000fe400078e0017 */
[----:B------:R-:W-:Y:S01]  /*0de0*/  IMAD.MOV.U32 R7, RZ, RZ, R22 ;  /* 0x000000ffff077224 */ /* 0x000fe200078e0016 */
[----:B0-----:R-:W0:Y:S01]  /*0df0*/  LDC.64 R8, c[0x4][R8] ;  /* 0x0100000008087b82 */ /* 0x001e220000000a00 */
[----:B----4-:R-:W-:Y:S01]  /*0e00*/  IMAD.U32 R4, RZ, RZ, UR4 ;  /* 0x00000004ff047e24 */ /* 0x010fe2000f8e00ff */
[----:B--23--:R-:W-:-:S07]  /*0e10*/  MOV R5, UR5 ;  /* 0x0000000500057c02 */ /* 0x00cfce0008000f00 */
[----:B------:R-:W-:-:S07]  /*0e20*/  LEPC R20, `(.L_x_21) ;  /* 0x000000001014794e */ /* 0x000fce0000000000 */
[----:B01----:R-:W-:Y:S05]  /*0e30*/  CALL.ABS.NOINC R8 ;  /* 0x0000000008007343 */ /* 0x003fea0003c00000 */
.L_x_21:
[----:B------:R-:W2:Y:S04]  /*0e40*/  LDG.E R3, desc[UR36][R30.64+-0x4] ;  /* 0xfffffc241e037981 */ /* 0x000ea8000c1e1900 */
[----:B------:R-:W3:Y:S04]  /*0e50*/  LDG.E R13, desc[UR36][R30.64+-0x8] ;  /* 0xfffff8241e0d7981 */ /* 0x000ee8000c1e1900 */
[----:B--2---:R4:W-:Y:S04]  /*0e60*/  STG.E desc[UR36][R30.64+-0x8], R3 ;  /* 0xfffff8031e007986 */ /* 0x0049e8000c101924 */
[----:B---3--:R4:W-:Y:S02]  /*0e70*/  STG.E desc[UR36][R30.64+-0x4], R13 ;  /* 0xfffffc0d1e007986 */ /* 0x0089e4000c101924 */
.L_x_20:
[----:B------:R-:W-:Y:S05]  /*0e80*/  BSYNC.RECONVERGENT B6 ;  /* 0x0000000000067941 */ /* 0x000fea0003800200 */
.L_x_19:
[----:B-1----:R-:W3:Y:S01]  /*0e90*/  LDG.E R11, desc[UR36][R30.64] ;  /* 0x000000241e0b7981 */ /* 0x002ee2000c1e1900 */
[----:B------:R-:W-:Y:S01]  /*0ea0*/  BSSY.RECONVERGENT B6, `(.L_x_22) ;  /* 0x0000012000067945 */ /* 0x000fe20003800200 */
[----:B---3--:R-:W-:-:S13]  /*0eb0*/  ISETP.GE.AND P0, PT, R11, R13, PT ;  /* 0x0000000d0b00720c */ /* 0x008fda0003f06270 */
        /* <DEDUP_REMOVED lines=9> */
[----:B--23--:R-:W-:-:S07]  /*0f50*/  IMAD.U32 R5, RZ, RZ, UR5 ;  /* 0x00000005ff057e24 */ /* 0x00cfce000f8e00ff */
[----:B------:R-:W-:-:S07]  /*0f60*/  LEPC R20, `(.L_x_24) ;  /* 0x000000001014794e */ /* 0x000fce0000000000 */
[----:B0---4-:R-:W-:Y:S05]  /*0f70*/  CALL.ABS.NOINC R8 ;  /* 0x0000000008007343 */ /* 0x011fea0003c00000 */
.L_x_24:
[----:B------:R-:W2:Y:S04]  /*0f80*/  LDG.E R3, desc[UR36][R30.64] ;  /* 0x000000241e037981 */ /* 0x000ea8000c1e1900 */
[----:B------:R-:W3:Y:S04]  /*0f90*/  LDG.E R11, desc[UR36][R30.64+-0x4] ;  /* 0xfffffc241e0b7981 */ /* 0x000ee8000c1e1900 */
[----:B--2---:R1:W-:Y:S04]  /*0fa0*/  STG.E desc[UR36][R30.64+-0x4], R3 ;  /* 0xfffffc031e007986 */ /* 0x0043e8000c101924 */
[----:B---3--:R1:W-:Y:S02]  /*0fb0*/  STG.E desc[UR36][R30.64], R11 ;  /* 0x0000000b1e007986 */ /* 0x0083e4000c101924 */
.L_x_23:
[----:B------:R-:W-:Y:S05]  /*0fc0*/  BSYNC.RECONVERGENT B6 ;  /* 0x0000000000067941 */ /* 0x000fea0003800200 */
.L_x_22:
[----:B----4-:R-:W3:Y:S01]  /*0fd0*/  LDG.E R13, desc[UR36][R30.64+0x4] ;  /* 0x000004241e0d7981 */ /* 0x010ee2000c1e1900 */
[----:B------:R-:W-:Y:S01]  /*0fe0*/  BSSY.RECONVERGENT B6, `(.L_x_25) ;  /* 0x0000012000067945 */ /* 0x000fe20003800200 */
[----:B---3--:R-:W-:-:S13]  /*0ff0*/  ISETP.GE.AND P0, PT, R13, R11, PT ;  /* 0x0000000b0d00720c */ /* 0x008fda0003f06270 */
[----:B------:R-:W-:Y:S05]  /*1000*/  @P0 BRA `(.L_x_26) ;  /* 0x00000000003c0947 */ /* 0x000fea0003800000 */
[----:B------:R-:W-:Y:S01]  /*1010*/  MOV R8, 0x1e0 ;  /* 0x000001e000087802 */ /* 0x000fe20000000f00 */
[----:B------:R-:W-:Y:S01]  /*1020*/  IMAD.MOV.U32 R12, RZ, RZ, R11 ;  /* 0x000000ffff0c7224 */ /* 0x000fe200078e000b */
[----:B------:R-:W3:Y:S01]  /*1030*/  LDCU.64 UR4, c[0x4][0x1c0] ;  /* 0x01003800ff0477ac */ /* 0x000ee20008000a00 */
[----:B------:R-:W-:Y:S01]  /*1040*/  IMAD.MOV.U32 R6, RZ, RZ, R23 ;  /* 0x000000ffff067224 */ /* 0x000fe200078e0017 */
[----:B------:R-:W-:Y:S02]  /*1050*/  MOV R7, R22 ;  /* 0x0000001600077202 */ /* 0x000fe40000000f00 */
[----:B------:R4:W-:Y:S01]  /*1060*/  STL.64 [R1], R12 ;  /* 0x0000000c01007387 */ /* 0x0009e20000100a00 */
[----:B0-----:R-:W0:Y:S01]  /*1070*/  LDC.64 R8, c[0x4][R8] ;  /* 0x0100000008087b82 */ /* 0x001e220000000a00 */
[----:B---3--:R-:W-:Y:S01]  /*1080*/  MOV R4, UR4 ;  /* 0x0000000400047c02 */ /* 0x008fe20008000f00 */
[----:B--2-4-:R-:W-:-:S07]  /*1090*/  IMAD.U32 R5, RZ, RZ, UR5 ;  /* 0x00000005ff057e24 */ /* 0x014fce000f8e00ff */
[----:B------:R-:W-:-:S07]  /*10a0*/  LEPC R20, `(.L_x_27) ;  /* 0x000000001014794e */ /* 0x000fce0000000000 */
[----:B01----:R-:W-:Y:S05]  /*10b0*/  CALL.ABS.NOINC R8 ;  /* 0x0000000008007343 */ /* 0x003fea0003c00000 */
.L_x_27:
[----:B------:R-:W2:Y:S04]  /*10c0*/  LDG.E R3, desc[UR36][R30.64+0x4] ;  /* 0x000004241e037981 */ /* 0x000ea8000c1e1900 */
[----:B------:R-:W3:Y:S04]  /*10d0*/  LDG.E R13, desc[UR36][R30.64] ;  /* 0x000000241e0d7981 */ /* 0x000ee8000c1e1900 */
[----:B--2---:R4:W-:Y:S04]  /*10e0*/  STG.E desc[UR36][R30.64], R3 ;  /* 0x000000031e007986 */ /* 0x0049e8000c101924 */
[----:B---3--:R4:W-:Y:S02]  /*10f0*/  STG.E desc[UR36][R30.64+0x4], R13 ;  /* 0x0000040d1e007986 */ /* 0x0089e4000c101924 */
.L_x_26:
[----:B------:R-:W-:Y:S05]  /*1100*/  BSYNC.RECONVERGENT B6 ;  /* 0x0000000000067941 */ /* 0x000fea0003800200 */
.L_x_25:
[----:B------:R-:W3:Y:S01]  /*1110*/  LDG.E R12, desc[UR36][R30.64+0x8] ;  /* 0x000008241e0c7981 */ /* 0x000ee2000c1e1900 */
[----:B------:R-:W-:Y:S01]  /*1120*/  BSSY.RECONVERGENT B6, `(.L_x_28) ;  /* 0x0000013000067945 */ /* 0x000fe20003800200 */
[----:B---3--:R-:W-:-:S13]  /*1130*/  ISETP.GE.AND P0, PT, R12, R13, PT ;  /* 0x0000000d0c00720c */ /* 0x008fda0003f06270 */
[----:B------:R-:W-:Y:S05]  /*1140*/  @P0 BRA `(.L_x_29) ;  /* 0x0000000000400947 */ /* 0x000fea0003800000 */
[----:B------:R-:W-:Y:S01]  /*1150*/  MOV R8, 0x1e0 ;  /* 0x000001e000087802 */ /* 0x000fe20000000f00 */
[----:B------:R-:W-:Y:S01]  /*1160*/  IMAD.MOV.U32 R10, RZ, RZ, R13 ;  /* 0x000000ffff0a7224 */ /* 0x000fe200078e000d */
[----:B------:R-:W3:Y:S01]  /*1170*/  LDCU.64 UR4, c[0x4][0x1c0] ;  /* 0x01003800ff0477ac */ /* 0x000ee20008000a00 */
[----:B-1----:R-:W-:Y:S01]  /*1180*/  IMAD.MOV.U32 R11, RZ, RZ, R12 ;  /* 0x000000ffff0b7224 */ /* 0x002fe200078e000c */
[----:B------:R-:W-:Y:S01]  /*1190*/  MOV R7, R22 ;  /* 0x0000001600077202 */ /* 0x000fe20000000f00 */
[----:B------:R-:W-:Y:S01]  /*11a0*/  IMAD.MOV.U32 R6, RZ, RZ, R23 ;  /* 0x000000ffff067224 */ /* 0x000fe200078e0017 */
[----:B0-----:R-:W0:Y:S02]  /*11b0*/  LDC.64 R8, c[0x4][R8] ;  /* 0x0100000008087b82 */ /* 0x001e240000000a00 */
[----:B------:R1:W-:Y:S01]  /*11c0*/  STL.64 [R1], R10 ;  /* 0x0000000a01007387 */ /* 0x0003e20000100a00 */
[----:B---3--:R-:W-:Y:S01]  /*11d0*/  MOV R4, UR4 ;  /* 0x0000000400047c02 */ /* 0x008fe20008000f00 */
[----:B-12---:R-:W-:-:S07]  /*11e0*/  IMAD.U32 R5, RZ, RZ, UR5 ;  /* 0x00000005ff057e24 */ /* 0x006fce000f8e00ff */
[----:B------:R-:W-:-:S07]  /*11f0*/  LEPC R20, `(.L_x_30) ;  /* 0x000000001014794e */ /* 0x000fce0000000000 */
[----:B0---4-:R-:W-:Y:S05]  /*1200*/  CALL.ABS.NOINC R8 ;  /* 0x0000000008007343 */ /* 0x011fea0003c00000 */
.L_x_30:
[----:B------:R-:W2:Y:S04]  /*1210*/  LDG.E R3, desc[UR36][R30.64+0x8] ;  /* 0x000008241e037981 */ /* 0x000ea8000c1e1900 */
[----:B------:R-:W3:Y:S04]  /*1220*/  LDG.E R12, desc[UR36][R30.64+0x4] ;  /* 0x000004241e0c7981 */ /* 0x000ee8000c1e1900 */
[----:B--2---:R0:W-:Y:S04]  /*1230*/  STG.E desc[UR36][R30.64+0x4], R3 ;  /* 0x000004031e007986 */ /* 0x0041e8000c101924 */
[----:B---3--:R0:W-:Y:S02]  /*1240*/  STG.E desc[UR36][R30.64+0x8], R12 ;  /* 0x0000080c1e007986 */ /* 0x0081e4000c101924 */
.L_x_29:
[----:B------:R-:W-:Y:S05]  /*1250*/  BSYNC.RECONVERGENT B6 ;  /* 0x0000000000067941 */ /* 0x000fea0003800200 */
.L_x_28:
[----:B------:R-:W-:Y:S01]  /*1260*/  ISETP.NE.AND P0, PT, R27, RZ, PT ;  /* 0x000000ff1b00720c */ /* 0x000fe20003f05270 */
[----:B------:R-:W-:-:S12]  /*1270*/  VIADD R25, R25, 0x4 ;  /* 0x0000000419197836 */ /* 0x000fd80000000000 */
[----:B------:R-:W-:Y:S05]  /*1280*/  @P0 BRA `(.L_x_31) ;  /* 0xfffffff800a40947 */ /* 0x000fea000383ffff */
.L_x_9:
[----:B------:R-:W-:Y:S05]  /*1290*/  BSYNC.RECONVERGENT B8 ;  /* 0x0000000000087941 */ /* 0x000fea0003800200 */
.L_x_8:
[----:B------:R-:W-:-:S13]  /*12a0*/  ISETP.NE.AND P0, PT, R26, RZ, PT ;  /* 0x000000ff1a00720c */ /* 0x000fda0003f05270 */
[----:B------:R-:W-:Y:S05]  /*12b0*/  @P0 BRA `(.L_x_32) ;  /* 0xfffffff400140947 */ /* 0x000fea000383ffff */
[----:B------:R-:W-:Y:S05]  /*12c0*/  EXIT ;  /* 0x000000000000794d */ /* 0x000fea0003800000 */
.L_x_33:
        /* <DEDUP_REMOVED lines=11> */
.L_x_35:


//--------------------- .nv.global.init           --------------------------
	.section	.nv.global.init,"aw",@progbits
	.align	4
.nv.global.init:
	.type		mrg32k3aM1SubSeq,@object
	.size		mrg32k3aM1SubSeq,(mrg32k3aM2SubSeq - mrg32k3aM1SubSeq)
mrg32k3aM1SubSeq:
        /*0000*/ 	.byte	0x0b, 0xcc, 0xee, 0x04, 0x73, 0x29, 0x8b, 0x6f, 0xf6, 0x53, 0x03, 0xf6, 0x23, 0xf6, 0xea, 0xda
        /* <DEDUP_REMOVED lines=125> */
	.type		mrg32k3aM2SubSeq,@object
	.size		mrg32k3aM2SubSeq,(mrg32k3aM1 - mrg32k3aM2SubSeq)
mrg32k3aM2SubSeq:
        /* <DEDUP_REMOVED lines=126> */
	.type		mrg32k3aM1,@object
	.size		mrg32k3aM1,(mrg32k3aM1Seq - mrg32k3aM1)
mrg32k3aM1:
        /* <DEDUP_REMOVED lines=144> */
	.type		mrg32k3aM1Seq,@object
	.size		mrg32k3aM1Seq,(mrg32k3aM2 - mrg32k3aM1Seq)
mrg32k3aM1Seq:
        /* <DEDUP_REMOVED lines=144> */
	.type		mrg32k3aM2,@object
	.size		mrg32k3aM2,(mrg32k3aM2Seq - mrg32k3aM2)
mrg32k3aM2:
        /* <DEDUP_REMOVED lines=144> */
	.type		mrg32k3aM2Seq,@object
	.size		mrg32k3aM2Seq,(precalc_xorwow_matrix - mrg32k3aM2Seq)
mrg32k3aM2Seq:
        /* <DEDUP_REMOVED lines=144> */
	.type		precalc_xorwow_matrix,@object
	.size		precalc_xorwow_matrix,(precalc_xorwow_offset_matrix - precalc_xorwow_matrix)
precalc_xorwow_matrix:
        /* <DEDUP_REMOVED lines=6400> */
	.type		precalc_xorwow_offset_matrix,@object
	.size		precalc_xorwow_offset_matrix,($str$2 - precalc_xorwow_offset_matrix)
precalc_xorwow_offset_matrix:
        /* <DEDUP_REMOVED lines=6400> */
	.type		$str$2,@object
	.size		$str$2,($str - $str$2)
$str$2:
        /*353c0*/ 	.byte	0x69, 0x3a, 0x20, 0x25, 0x64, 0x0a, 0x00
	.type		$str,@object
	.size		$str,($str$1 - $str)
$str:
        /*353c7*/ 	.byte	0x73, 0x77, 0x61, 0x70, 0x3a, 0x20, 0x25, 0x64, 0x2c, 0x20, 0x25, 0x64, 0x0a, 0x00
	.type		$str$1,@object
	.size		$str$1,($str$3 - $str$1)
$str$1:
        /*353d5*/ 	.byte	0x25, 0x64, 0x20, 0x2d, 0x20, 0x25, 0x64, 0x20, 0x3e, 0x20, 0x31, 0x20, 0x0a, 0x00
	.type		$str$3,@object
	.size		$str$3,($str$6 - $str$3)
$str$3:
        /*353e3*/ 	.byte	0x73, 0x77, 0x61, 0x70, 0x20, 0x62, 0x75, 0x62, 0x62, 0x6c, 0x65, 0x3a, 0x20, 0x25, 0x64, 0x20
        /*353f3*/ 	.byte	0x25, 0x64, 0x0a, 0x00
	.type		$str$6,@object
	.size		$str$6,($str$7 - $str$6)
$str$6:
        /*353f7*/ 	.byte	0x25, 0x64, 0x20, 0x3d, 0x20, 0x25, 0x64, 0x20, 0x2b, 0x20, 0x28, 0x25, 0x64, 0x20, 0x2a, 0x20
        /*35407*/ 	.byte	0x25, 0x64, 0x29, 0x0a, 0x00
	.type		$str$7,@object
	.size		$str$7,($str$8 - $str$7)
$str$7:
        /*3540c*/ 	.byte	0x63, 0x75, 0x72, 0x72, 0x65, 0x6e, 0x74, 0x20, 0x62, 0x75, 0x63, 0x6b, 0x65, 0x74, 0x20, 0x73
        /*3541c*/ 	.byte	0x69, 0x7a, 0x65, 0x3a, 0x20, 0x25, 0x64, 0x0a, 0x00
	.type		$str$8,@object
	.size		$str$8,(.L_60 - $str$8)
$str$8:
        /*35425*/ 	.byte	0x69, 0x3a, 0x20, 0x25, 0x64, 0x2c, 0x20, 0x6a, 0x3a, 0x20, 0x25, 0x64, 0x2c, 0x20, 0x63, 0x75
        /*35435*/ 	.byte	0x72, 0x72, 0x65, 0x6e, 0x74, 0x3a, 0x20, 0x25, 0x64, 0x2c, 0x20, 0x73, 0x74, 0x61, 0x72, 0x74
        /*35445*/ 	.byte	0x3a, 0x20, 0x25, 0x64, 0x2c, 0x20, 0x66, 0x69, 0x6e, 0x69, 0x73, 0x68, 0x3a, 0x20, 0x25, 0x64
        /*35455*/ 	.byte	0x2c, 0x20, 0x62, 0x75, 0x63, 0x6b, 0x65, 0x74, 0x5f, 0x73, 0x74, 0x61, 0x72, 0x74, 0x3a, 0x20
        /*35465*/ 	.byte	0x25, 0x64, 0x2c, 0x20, 0x62, 0x75, 0x63, 0x6b, 0x65, 0x74, 0x5f, 0x66, 0x69, 0x6e, 0x69, 0x73
        /*35475*/ 	.byte	0x68, 0x3a, 0x20, 0x25, 0x64, 0x0a, 0x00
.L_60:


//--------------------- .nv.shared.reserved.0     --------------------------
	.section	.nv.shared.reserved.0,"aw",@nobits
	.weak		__nv_reservedSMEM_offset_0_alias
	.size		__nv_reservedSMEM_offset_0_alias, 0, 64
	.other		__nv_reservedSMEM_offset_0_alias,@"STO_CUDA_RESERVED_SHARED STV_DEFAULT"
__nv_reservedSMEM_offset_0_alias:
	.zero		0
	.zero		64


//--------------------- .nv.global                --------------------------
	.section	.nv.global,"aw",@nobits
.nv.global:
	.type		_ZN34_INTERNAL_8b300713_4_k_cu_f9e17d8d6thrust24THRUST_300001_SM_1000_NS12placeholders2_8E,@object
	.size		_ZN34_INTERNAL_8b300713_4_k_cu_f9e17d8d6thrust24THRUST_300001_SM_1000_NS12placeholders2_8E,(_ZN34_INTERNAL_8b300713_4_k_cu_f9e17d8d4cuda3std3__436_GLOBAL__N__8b300713_4_k_cu_f9e17d8d6ignoreE - _ZN34_INTERNAL_8b300713_4_k_cu_f9e17d8d6thrust24THRUST_300001_SM_1000_NS12placeholders2_8E)
_ZN34_INTERNAL_8b300713_4_k_cu_f9e17d8d6thrust24THRUST_300001_SM_1000_NS12placeholders2_8E:
	.zero		1
	.type		_ZN34_INTERNAL_8b300713_4_k_cu_f9e17d8d4cuda3std3__436_GLOBAL__N__8b300713_4_k_cu_f9e17d8d6ignoreE,@object
	.size		_ZN34_INTERNAL_8b300713_4_k_cu_f9e17d8d4cuda3std3__436_GLOBAL__N__8b300713_4_k_cu_f9e17d8d6ignoreE,(_ZN34_INTERNAL_8b300713_4_k_cu_f9e17d8d4cuda3std6ranges3__45__cpo4dataE - _ZN34_INTERNAL_8b300713_4_k_cu_f9e17d8d4cuda3std3__436_GLOBAL__N__8b300713_4_k_cu_f9e17d8d6ignoreE)
_ZN34_INTERNAL_8b300713_4_k_cu_f9e17d8d4cuda3std3__436_GLOBAL__N__8b300713_4_k_cu_f9e17d8d6ignoreE:
	.zero		1
	.type		_ZN34_INTERNAL_8b300713_4_k_cu_f9e17d8d4cuda3std6ranges3__45__cpo4dataE,@object
	.size		_ZN34_INTERNAL_8b300713_4_k_cu_f9e17d8d4cuda3std6ranges3__45__cpo4dataE,(_ZN34_INTERNAL_8b300713_4_k_cu_f9e17d8d6thrust24THRUST_300001_SM_1000_NS6system3cpp3parE - _ZN34_INTERNAL_8b300713_4_k_cu_f9e17d8d4cuda3std6ranges3__45__cpo4dataE)
_ZN34_INTERNAL_8b300713_4_k_cu_f9e17d8d4cuda3std6ranges3__45__cpo4dataE:
	.zero		1
	.type		_ZN34_INTERNAL_8b300713_4_k_cu_f9e17d8d6thrust24THRUST_300001_SM_1000_NS6system3cpp3parE,@object
	.size		_ZN34_INTERNAL_8b300713_4_k_cu_f9e17d8d6thrust24THRUST_300001_SM_1000_NS6system3cpp3parE,(_ZN34_INTERNAL_8b300713_4_k_cu_f9e17d8d4cuda3std3__45__cpo5beginE - _ZN34_INTERNAL_8b300713_4_k_cu_f9e17d8d6thrust24THRUST_300001_SM_1000_NS6system3cpp3parE)
_ZN34_INTERNAL_8b300713_4_k_cu_f9e17d8d6thrust24THRUST_300001_SM_1000_NS6system3cpp3parE:
	.zero		1
	.type		_ZN34_INTERNAL_8b300713_4_k_cu_f9e17d8d4cuda3std3__45__cpo5beginE,@object
	.size		_ZN34_INTERNAL_8b300713_4_k_cu_f9e17d8d4cuda3std3__45__cpo5beginE,(_ZN34_INTERNAL_8b300713_4_k_cu_f9e17d8d4cuda3std6ranges3__45__cpo5beginE - _ZN34_INTERNAL_8b300713_4_k_cu_f9e17d8d4cuda3std3__45__cpo5beginE)
_ZN34_INTERNAL_8b300713_4_k_cu_f9e17d8d4cuda3std3__45__cpo5beginE:
	.zero		1
	.type		_ZN34_INTERNAL_8b300713_4_k_cu_f9e17d8d4cuda3std6ranges3__45__cpo5beginE,@object
	.size		_ZN34_INTERNAL_8b300713_4_k_cu_f9e17d8d4cuda3std6ranges3__45__cpo5beginE,(_ZN34_INTERNAL_8b300713_4_k_cu_f9e17d8d6thrust24THRUST_300001_SM_1000_NS6deviceE - _ZN34_INTERNAL_8b300713_4_k_cu_f9e17d8d4cuda3std6ranges3__45__cpo5beginE)
_ZN34_INTERNAL_8b300713_4_k_cu_f9e17d8d4cuda3std6ranges3__45__cpo5beginE:
	.zero		1
	.type		_ZN34_INTERNAL_8b300713_4_k_cu_f9e17d8d6thrust24THRUST_300001_SM_1000_NS6deviceE,@object
	.size		_ZN34_INTERNAL_8b300713_4_k_cu_f9e17d8d6thrust24THRUST_300001_SM_1000_NS6deviceE,(_ZN34_INTERNAL_8b300713_4_k_cu_f9e17d8d4cuda3std3__47nulloptE - _ZN34_INTERNAL_8b300713_4_k_cu_f9e17d8d6thrust24THRUST_300001_SM_1000_NS6deviceE)
_ZN34_INTERNAL_8b300713_4_k_cu_f9e17d8d6thrust24THRUST_300001_SM_1000_NS6deviceE:
	.zero		1
	.type		_ZN34_INTERNAL_8b300713_4_k_cu_f9e17d8d4cuda3std3__47nulloptE,@object
	.size		_ZN34_INTERNAL_8b300713_4_k_cu_f9e17d8d4cuda3std3__47nulloptE,(_ZN34_INTERNAL_8b300713_4_k_cu_f9e17d8d4cuda3std6ranges3__45__cpo8distanceE - _ZN34_INTERNAL_8b300713_4_k_cu_f9e17d8d4cuda3std3__47nulloptE)
_ZN34_INTERNAL_8b300713_4_k_cu_f9e17d8d4cuda3std3__47nulloptE:
	.zero		1
	.type		_ZN34_INTERNAL_8b300713_4_k_cu_f9e17d8d4cuda3std6ranges3__45__cpo8distanceE,@object
	.size		_ZN34_INTERNAL_8b300713_4_k_cu_f9e17d8d4cuda3std6ranges3__45__cpo8distanceE,(_ZN34_INTERNAL_8b300713_4_k_cu_f9e17d8d6thrust24THRUST_300001_SM_1000_NS12placeholders2_4E - _ZN34_INTERNAL_8b300713_4_k_cu_f9e17d8d4cuda3std6ranges3__45__cpo8distanceE)
_ZN34_INTERNAL_8b300713_4_k_cu_f9e17d8d4cuda3std6ranges3__45__cpo8distanceE:
	.zero		1
	.type		_ZN34_INTERNAL_8b300713_4_k_cu_f9e17d8d6thrust24THRUST_300001_SM_1000_NS12placeholders2_4E,@object
	.size		_ZN34_INTERNAL_8b300713_4_k_cu_f9e17d8d6thrust24THRUST_300001_SM_1000_NS12placeholders2_4E,(_ZN34_INTERNAL_8b300713_4_k_cu_f9e17d8d4cuda3std3__45__cpo6rbeginE - _ZN34_INTERNAL_8b300713_4_k_cu_f9e17d8d6thrust24THRUST_300001_SM_1000_NS12placeholders2_4E)
_ZN34_INTERNAL_8b300713_4_k_cu_f9e17d8d6thrust24THRUST_300001_SM_1000_NS12placeholders2_4E:
	.zero		1
	.type		_ZN34_INTERNAL_8b300713_4_k_cu_f9e17d8d4cuda3std3__45__cpo6rbeginE,@object
	.size		_ZN34_INTERNAL_8b300713_4_k_cu_f9e17d8d4cuda3std3__45__cpo6rbeginE,(_ZN34_INTERNAL_8b300713_4_k_cu_f9e17d8d4cuda3std6ranges3__45__cpo7advanceE - _ZN34_INTERNAL_8b300713_4_k_cu_f9e17d8d4cuda3std3__45__cpo6rbeginE)
_ZN34_INTERNAL_8b300713_4_k_cu_f9e17d8d4cuda3std3__45__cpo6rbeginE:
	.zero		1
	.type		_ZN34_INTERNAL_8b300713_4_k_cu_f9e17d8d4cuda3std6ranges3__45__cpo7advanceE,@object
	.size		_ZN34_INTERNAL_8b300713_4_k_cu_f9e17d8d4cuda3std6ranges3__45__cpo7advanceE,(_ZN34_INTERNAL_8b300713_4_k_cu_f9e17d8d6thrust24THRUST_300001_SM_1000_NS12placeholders3_10E - _ZN34_INTERNAL_8b300713_4_k_cu_f9e17d8d4cuda3std6ranges3__45__cpo7advanceE)
_ZN34_INTERNAL_8b300713_4_k_cu_f9e17d8d4cuda3std6ranges3__45__cpo7advanceE:
	.zero		1
	.type		_ZN34_INTERNAL_8b300713_4_k_cu_f9e17d8d6thrust24THRUST_300001_SM_1000_NS12placeholders3_10E,@object
	.size		_ZN34_INTERNAL_8b300713_4_k_cu_f9e17d8d6thrust24THRUST_300001_SM_1000_NS12placeholders3_10E,(_ZN34_INTERNAL_8b300713_4_k_cu_f9e17d8d4cuda3std3__48in_placeE - _ZN34_INTERNAL_8b300713_4_k_cu_f9e17d8d6thrust24THRUST_300001_SM_1000_NS12placeholders3_10E)
_ZN34_INTERNAL_8b300713_4_k_cu_f9e17d8d6thrust24THRUST_300001_SM_1000_NS12placeholders3_10E:
	.zero		1
	.type		_ZN34_INTERNAL_8b300713_4_k_cu_f9e17d8d4cuda3std3__48in_placeE,@object
	.size		_ZN34_INTERNAL_8b300713_4_k_cu_f9e17d8d4cuda3std3__48in_placeE,(_ZN34_INTERNAL_8b300713_4_k_cu_f9e17d8d4cuda3std6ranges3__45__cpo4sizeE - _ZN34_INTERNAL_8b300713_4_k_cu_f9e17d8d4cuda3std3__48in_placeE)
_ZN34_INTERNAL_8b300713_4_k_cu_f9e17d8d4cuda3std3__48in_placeE:
	.zero		1
	.type		_ZN34_INTERNAL_8b300713_4_k_cu_f9e17d8d4cuda3std6ranges3__45__cpo4sizeE,@object
	.size		_ZN34_INTERNAL_8b300713_4_k_cu_f9e17d8d4cuda3std6ranges3__45__cpo4sizeE,(_ZN34_INTERNAL_8b300713_4_k_cu_f9e17d8d6thrust24THRUST_300001_SM_1000_NS12placeholders2_2E - _ZN34_INTERNAL_8b300713_4_k_cu_f9e17d8d4cuda3std6ranges3__45__cpo4sizeE)
_ZN34_INTERNAL_8b300713_4_k_cu_f9e17d8d4cuda3std6ranges3__45__cpo4sizeE:
	.zero		1
	.type		_ZN34_INTERNAL_8b300713_4_k_cu_f9e17d8d6thrust24THRUST_300001_SM_1000_NS12placeholders2_2E,@object
	.size		_ZN34_INTERNAL_8b300713_4_k_cu_f9e17d8d6thrust24THRUST_300001_SM_1000_NS12placeholders2_2E,(_ZN34_INTERNAL_8b300713_4_k_cu_f9e17d8d4cuda3std3__45__cpo6cbeginE - _ZN34_INTERNAL_8b300713_4_k_cu_f9e17d8d6thrust24THRUST_300001_SM_1000_NS12placeholders2_2E)
_ZN34_INTERNAL_8b300713_4_k_cu_f9e17d8d6thrust24THRUST_300001_SM_1000_NS12placeholders2_2E:
	.zero		1
	.type		_ZN34_INTERNAL_8b300713_4_k_cu_f9e17d8d4cuda3std3__45__cpo6cbeginE,@object
	.size		_ZN34_INTERNAL_8b300713_4_k_cu_f9e17d8d4cuda3std3__45__cpo6cbeginE,(_ZN34_INTERNAL_8b300713_4_k_cu_f9e17d8d4cuda3std6ranges3__45__cpo6cbeginE - _ZN34_INTERNAL_8b300713_4_k_cu_f9e17d8d4cuda3std3__45__cpo6cbeginE)
_ZN34_INTERNAL_8b300713_4_k_cu_f9e17d8d4cuda3std3__45__cpo6cbeginE:
	.zero		1
	.type		_ZN34_INTERNAL_8b300713_4_k_cu_f9e17d8d4cuda3std6ranges3__45__cpo6cbeginE,@object
	.size		_ZN34_INTERNAL_8b300713_4_k_cu_f9e17d8d4cuda3std6ranges3__45__cpo6cbeginE,(_ZN34_INTERNAL_8b300713_4_k_cu_f9e17d8d6thrust24THRUST_300001_SM_1000_NS12placeholders2_6E - _ZN34_INTERNAL_8b300713_4_k_cu_f9e17d8d4cuda3std6ranges3__45__cpo6cbeginE)
_ZN34_INTERNAL_8b300713_4_k_cu_f9e17d8d4cuda3std6ranges3__45__cpo6cbeginE:
	.zero		1
	.type		_ZN34_INTERNAL_8b300713_4_k_cu_f9e17d8d6thrust24THRUST_300001_SM_1000_NS12placeholders2_6E,@object
	.size		_ZN34_INTERNAL_8b300713_4_k_cu_f9e17d8d6thrust24THRUST_300001_SM_1000_NS12placeholders2_6E,(_ZN34_INTERNAL_8b300713_4_k_cu_f9e17d8d4cuda3std3__45__cpo7crbeginE - _ZN34_INTERNAL_8b300713_4_k_cu_f9e17d8d6thrust24THRUST_300001_SM_1000_NS12placeholders2_6E)
_ZN34_INTERNAL_8b300713_4_k_cu_f9e17d8d6thrust24THRUST_300001_SM_1000_NS12placeholders2_6E:
	.zero		1
	.type		_ZN34_INTERNAL_8b300713_4_k_cu_f9e17d8d4cuda3std3__45__cpo7crbeginE,@object
	.size		_ZN34_INTERNAL_8b300713_4_k_cu_f9e17d8d4cuda3std3__45__cpo7crbeginE,(_ZN34_INTERNAL_8b300713_4_k_cu_f9e17d8d4cuda3std6ranges3__45__cpo4nextE - _ZN34_INTERNAL_8b300713_4_k_cu_f9e17d8d4cuda3std3__45__cpo7crbeginE)
_ZN34_INTERNAL_8b300713_4_k_cu_f9e17d8d4cuda3std3__45__cpo7crbeginE:
	.zero		1
	.type		_ZN34_INTERNAL_8b300713_4_k_cu_f9e17d8d4cuda3std6ranges3__45__cpo4nextE,@object
	.size		_ZN34_INTERNAL_8b300713_4_k_cu_f9e17d8d4cuda3std6ranges3__45__cpo4nextE,(_ZN34_INTERNAL_8b300713_4_k_cu_f9e17d8d4cuda3std6ranges3__45__cpo4swapE - _ZN34_INTERNAL_8b300713_4_k_cu_f9e17d8d4cuda3std6ranges3__45__cpo4nextE)
_ZN34_INTERNAL_8b300713_4_k_cu_f9e17d8d4cuda3std6ranges3__45__cpo4nextE:
	.zero		1
	.type		_ZN34_INTERNAL_8b300713_4_k_cu_f9e17d8d4cuda3std6ranges3__45__cpo4swapE,@object
	.size		_ZN34_INTERNAL_8b300713_4_k_cu_f9e17d8d4cuda3std6ranges3__45__cpo4swapE,(_ZN34_INTERNAL_8b300713_4_k_cu_f9e17d8d6thrust24THRUST_300001_SM_1000_NS8cuda_cub10par_nosyncE - _ZN34_INTERNAL_8b300713_4_k_cu_f9e17d8d4cuda3std6ranges3__45__cpo4swapE)
_ZN34_INTERNAL_8b300713_4_k_cu_f9e17d8d4cuda3std6ranges3__45__cpo4swapE:
	.zero		1
	.type		_ZN34_INTERNAL_8b300713_4_k_cu_f9e17d8d6thrust24THRUST_300001_SM_1000_NS8cuda_cub10par_nosyncE,@object
	.size		_ZN34_INTERNAL_8b300713_4_k_cu_f9e17d8d6thrust24THRUST_300001_SM_1000_NS8cuda_cub10par_nosyncE,(_ZN34_INTERNAL_8b300713_4_k_cu_f9e17d8d6thrust24THRUST_300001_SM_1000_NS3seqE - _ZN34_INTERNAL_8b300713_4_k_cu_f9e17d8d6thrust24THRUST_300001_SM_1000_NS8cuda_cub10par_nosyncE)
_ZN34_INTERNAL_8b300713_4_k_cu_f9e17d8d6thrust24THRUST_300001_SM_1000_NS8cuda_cub10par_nosyncE:
	.zero		1
	.type		_ZN34_INTERNAL_8b300713_4_k_cu_f9e17d8d6thrust24THRUST_300001_SM_1000_NS3seqE,@object
	.size		_ZN34_INTERNAL_8b300713_4_k_cu_f9e17d8d6thrust24THRUST_300001_SM_1000_NS3seqE,(_ZN34_INTERNAL_8b300713_4_k_cu_f9e17d8d4cuda3std3__420unreachable_sentinelE - _ZN34_INTERNAL_8b300713_4_k_cu_f9e17d8d6thrust24THRUST_300001_SM_1000_NS3seqE)
_ZN34_INTERNAL_8b300713_4_k_cu_f9e17d8d6thrust24THRUST_300001_SM_1000_NS3seqE:
	.zero		1
	.type		_ZN34_INTERNAL_8b300713_4_k_cu_f9e17d8d4cuda3std3__420unreachable_sentinelE,@object
	.size		_ZN34_INTERNAL_8b300713_4_k_cu_f9e17d8d4cuda3std3__420unreachable_sentinelE,(_ZN34_INTERNAL_8b300713_4_k_cu_f9e17d8d4cuda3std6ranges3__45__cpo5ssizeE - _ZN34_INTERNAL_8b300713_4_k_cu_f9e17d8d4cuda3std3__420unreachable_sentinelE)
_ZN34_INTERNAL_8b300713_4_k_cu_f9e17d8d4cuda3std3__420unreachable_sentinelE:
	.zero		1
	.type		_ZN34_INTERNAL_8b300713_4_k_cu_f9e17d8d4cuda3std6ranges3__45__cpo5ssizeE,@object
	.size		_ZN34_INTERNAL_8b300713_4_k_cu_f9e17d8d4cuda3std6ranges3__45__cpo5ssizeE,(_ZN34_INTERNAL_8b300713_4_k_cu_f9e17d8d6thrust24THRUST_300001_SM_1000_NS12placeholders2_3E - _ZN34_INTERNAL_8b300713_4_k_cu_f9e17d8d4cuda3std6ranges3__45__cpo5ssizeE)
_ZN34_INTERNAL_8b300713_4_k_cu_f9e17d8d4cuda3std6ranges3__45__cpo5ssizeE:
	.zero		1
	.type		_ZN34_INTERNAL_8b300713_4_k_cu_f9e17d8d6thrust24THRUST_300001_SM_1000_NS12placeholders2_3E,@object
	.size		_ZN34_INTERNAL_8b300713_4_k_cu_f9e17d8d6thrust24THRUST_300001_SM_1000_NS12placeholders2_3E,(_ZN34_INTERNAL_8b300713_4_k_cu_f9e17d8d4cuda3std3__45__cpo4cendE - _ZN34_INTERNAL_8b300713_4_k_cu_f9e17d8d6thrust24THRUST_300001_SM_1000_NS12placeholders2_3E)
_ZN34_INTERNAL_8b300713_4_k_cu_f9e17d8d6thrust24THRUST_300001_SM_1000_NS12placeholders2_3E:
	.zero		1
	.type		_ZN34_INTERNAL_8b300713_4_k_cu_f9e17d8d4cuda3std3__45__cpo4cendE,@object
	.size		_ZN34_INTERNAL_8b300713_4_k_cu_f9e17d8d4cuda3std3__45__cpo4cendE,(_ZN34_INTERNAL_8b300713_4_k_cu_f9e17d8d4cuda3std6ranges3__45__cpo4cendE - _ZN34_INTERNAL_8b300713_4_k_cu_f9e17d8d4cuda3std3__45__cpo4cendE)
_ZN34_INTERNAL_8b300713_4_k_cu_f9e17d8d4cuda3std3__45__cpo4cendE:
	.zero		1
	.type		_ZN34_INTERNAL_8b300713_4_k_cu_f9e17d8d4cuda3std6ranges3__45__cpo4cendE,@object
	.size		_ZN34_INTERNAL_8b300713_4_k_cu_f9e17d8d4cuda3std6ranges3__45__cpo4cendE,(_ZN34_INTERNAL_8b300713_4_k_cu_f9e17d8d6thrust24THRUST_300001_SM_1000_NS12placeholders2_7E - _ZN34_INTERNAL_8b300713_4_k_cu_f9e17d8d4cuda3std6ranges3__45__cpo4cendE)
_ZN34_INTERNAL_8b300713_4_k_cu_f9e17d8d4cuda3std6ranges3__45__cpo4cendE:
	.zero		1
	.type		_ZN34_INTERNAL_8b300713_4_k_cu_f9e17d8d6thrust24THRUST_300001_SM_1000_NS12placeholders2_7E,@object
	.size		_ZN34_INTERNAL_8b300713_4_k_cu_f9e17d8d6thrust24THRUST_300001_SM_1000_NS12placeholders2_7E,(_ZN34_INTERNAL_8b300713_4_k_cu_f9e17d8d4cuda3std3__45__cpo5crendE - _ZN34_INTERNAL_8b300713_4_k_cu_f9e17d8d6thrust24THRUST_300001_SM_1000_NS12placeholders2_7E)
_ZN34_INTERNAL_8b300713_4_k_cu_f9e17d8d6thrust24THRUST_300001_SM_1000_NS12placeholders2_7E:
	.zero		1
	.type		_ZN34_INTERNAL_8b300713_4_k_cu_f9e17d8d4cuda3std3__45__cpo5crendE,@object
	.size		_ZN34_INTERNAL_8b300713_4_k_cu_f9e17d8d4cuda3std3__45__cpo5crendE,(_ZN34_INTERNAL_8b300713_4_k_cu_f9e17d8d4cuda3std6ranges3__45__cpo4prevE - _ZN34_INTERNAL_8b300713_4_k_cu_f9e17d8d4cuda3std3__45__cpo5crendE)
_ZN34_INTERNAL_8b300713_4_k_cu_f9e17d8d4cuda3std3__45__cpo5crendE:
	.zero		1
	.type		_ZN34_INTERNAL_8b300713_4_k_cu_f9e17d8d4cuda3std6ranges3__45__cpo4prevE,@object
	.size		_ZN34_INTERNAL_8b300713_4_k_cu_f9e17d8d4cuda3std6ranges3__45__cpo4prevE,(_ZN34_INTERNAL_8b300713_4_k_cu_f9e17d8d4cuda3std6ranges3__45__cpo9iter_moveE - _ZN34_INTERNAL_8b300713_4_k_cu_f9e17d8d4cuda3std6ranges3__45__cpo4prevE)
_ZN34_INTERNAL_8b300713_4_k_cu_f9e17d8d4cuda3std6ranges3__45__cpo4prevE:
	.zero		1
	.type		_ZN34_INTERNAL_8b300713_4_k_cu_f9e17d8d4cuda3std6ranges3__45__cpo9iter_moveE,@object
	.size		_ZN34_INTERNAL_8b300713_4_k_cu_f9e17d8d4cuda3std6ranges3__45__cpo9iter_moveE,(_ZN34_INTERNAL_8b300713_4_k_cu_f9e17d8d6thrust24THRUST_300001_SM_1000_NS6system6detail10sequential3seqE - _ZN34_INTERNAL_8b300713_4_k_cu_f9e17d8d4cuda3std6ranges3__45__cpo9iter_moveE)
_ZN34_INTERNAL_8b300713_4_k_cu_f9e17d8d4cuda3std6ranges3__45__cpo9iter_moveE:
	.zero		1
	.type		_ZN34_INTERNAL_8b300713_4_k_cu_f9e17d8d6thrust24THRUST_300001_SM_1000_NS6system6detail10sequential3seqE,@object
	.size		_ZN34_INTERNAL_8b300713_4_k_cu_f9e17d8d6thrust24THRUST_300001_SM_1000_NS6system6detail10sequential3seqE,(_ZN34_INTERNAL_8b300713_4_k_cu_f9e17d8d6thrust24THRUST_300001_SM_1000_NS12placeholders2_9E - _ZN34_INTERNAL_8b300713_4_k_cu_f9e17d8d6thrust24THRUST_300001_SM_1000_NS6system6detail10sequential3seqE)
_ZN34_INTERNAL_8b300713_4_k_cu_f9e17d8d6thrust24THRUST_300001_SM_1000_NS6system6detail10sequential3seqE:
	.zero		1
	.type		_ZN34_INTERNAL_8b300713_4_k_cu_f9e17d8d6thrust24THRUST_300001_SM_1000_NS12placeholders2_9E,@object
	.size		_ZN34_INTERNAL_8b300713_4_k_cu_f9e17d8d6thrust24THRUST_300001_SM_1000_NS12placeholders2_9E,(_ZN34_INTERNAL_8b300713_4_k_cu_f9e17d8d4cuda3std3__419piecewise_constructE - _ZN34_INTERNAL_8b300713_4_k_cu_f9e17d8d6thrust24THRUST_300001_SM_1000_NS12placeholders2_9E)
_ZN34_INTERNAL_8b300713_4_k_cu_f9e17d8d6thrust24THRUST_300001_SM_1000_NS12placeholders2_9E:
	.zero		1
	.type		_ZN34_INTERNAL_8b300713_4_k_cu_f9e17d8d4cuda3std3__419piecewise_constructE,@object
	.size		_ZN34_INTERNAL_8b300713_4_k_cu_f9e17d8d4cuda3std3__419piecewise_constructE,(_ZN34_INTERNAL_8b300713_4_k_cu_f9e17d8d4cuda3std6ranges3__45__cpo5cdataE - _ZN34_INTERNAL_8b300713_4_k_cu_f9e17d8d4cuda3std3__419piecewise_constructE)
_ZN34_INTERNAL_8b300713_4_k_cu_f9e17d8d4cuda3std3__419piecewise_constructE:
	.zero		1
	.type		_ZN34_INTERNAL_8b300713_4_k_cu_f9e17d8d4cuda3std6ranges3__45__cpo5cdataE,@object
	.size		_ZN34_INTERNAL_8b300713_4_k_cu_f9e17d8d4cuda3std6ranges3__45__cpo5cdataE,(_ZN34_INTERNAL_8b300713_4_k_cu_f9e17d8d6thrust24THRUST_300001_SM_1000_NS12placeholders2_1E - _ZN34_INTERNAL_8b300713_4_k_cu_f9e17d8d4cuda3std6ranges3__45__cpo5cdataE)
_ZN34_INTERNAL_8b300713_4_k_cu_f9e17d8d4cuda3std6ranges3__45__cpo5cdataE:
	.zero		1
	.type		_ZN34_INTERNAL_8b300713_4_k_cu_f9e17d8d6thrust24THRUST_300001_SM_1000_NS12placeholders2_1E,@object
	.size		_ZN34_INTERNAL_8b300713_4_k_cu_f9e17d8d6thrust24THRUST_300001_SM_1000_NS12placeholders2_1E,(_ZN34_INTERNAL_8b300713_4_k_cu_f9e17d8d4cuda3std3__45__cpo3endE - _ZN34_INTERNAL_8b300713_4_k_cu_f9e17d8d6thrust24THRUST_300001_SM_1000_NS12placeholders2_1E)
_ZN34_INTERNAL_8b300713_4_k_cu_f9e17d8d6thrust24THRUST_300001_SM_1000_NS12placeholders2_1E:
	.zero		1
	.type		_ZN34_INTERNAL_8b300713_4_k_cu_f9e17d8d4cuda3std3__45__cpo3endE,@object
	.size		_ZN34_INTERNAL_8b300713_4_k_cu_f9e17d8d4cuda3std3__45__cpo3endE,(_ZN34_INTERNAL_8b300713_4_k_cu_f9e17d8d4cuda3std6ranges3__45__cpo3endE - _ZN34_INTERNAL_8b300713_4_k_cu_f9e17d8d4cuda3std3__45__cpo3endE)
_ZN34_INTERNAL_8b300713_4_k_cu_f9e17d8d4cuda3std3__45__cpo3endE:
	.zero		1
	.type		_ZN34_INTERNAL_8b300713_4_k_cu_f9e17d8d4cuda3std6ranges3__45__cpo3endE,@object
	.size		_ZN34_INTERNAL_8b300713_4_k_cu_f9e17d8d4cuda3std6ranges3__45__cpo3endE,(_ZN34_INTERNAL_8b300713_4_k_cu_f9e17d8d6thrust24THRUST_300001_SM_1000_NS12placeholders2_5E - _ZN34_INTERNAL_8b300713_4_k_cu_f9e17d8d4cuda3std6ranges3__45__cpo3endE)
_ZN34_INTERNAL_8b300713_4_k_cu_f9e17d8d4cuda3std6ranges3__45__cpo3endE:
	.zero		1
	.type		_ZN34_INTERNAL_8b300713_4_k_cu_f9e17d8d6thrust24THRUST_300001_SM_1000_NS12placeholders2_5E,@object
	.size		_ZN34_INTERNAL_8b300713_4_k_cu_f9e17d8d6thrust24THRUST_300001_SM_1000_NS12placeholders2_5E,(_ZN34_INTERNAL_8b300713_4_k_cu_f9e17d8d4cuda3std3__45__cpo4rendE - _ZN34_INTERNAL_8b300713_4_k_cu_f9e17d8d6thrust24THRUST_300001_SM_1000_NS12placeholders2_5E)
_ZN34_INTERNAL_8b300713_4_k_cu_f9e17d8d6thrust24THRUST_300001_SM_1000_NS12placeholders2_5E:
	.zero		1
	.type		_ZN34_INTERNAL_8b300713_4_k_cu_f9e17d8d4cuda3std3__45__cpo4rendE,@object
	.size		_ZN34_INTERNAL_8b300713_4_k_cu_f9e17d8d4cuda3std3__45__cpo4rendE,(_ZN34_INTERNAL_8b300713_4_k_cu_f9e17d8d4cuda3std6ranges3__45__cpo9iter_swapE - _ZN34_INTERNAL_8b300713_4_k_cu_f9e17d8d4cuda3std3__45__cpo4rendE)
_ZN34_INTERNAL_8b300713_4_k_cu_f9e17d8d4cuda3std3__45__cpo4rendE:
	.zero		1
	.type		_ZN34_INTERNAL_8b300713_4_k_cu_f9e17d8d4cuda3std6ranges3__45__cpo9iter_swapE,@object
	.size		_ZN34_INTERNAL_8b300713_4_k_cu_f9e17d8d4cuda3std6ranges3__45__cpo9iter_swapE,(_ZN34_INTERNAL_8b300713_4_k_cu_f9e17d8d4cuda3std3__48unexpectE - _ZN34_INTERNAL_8b300713_4_k_cu_f9e17d8d4cuda3std6ranges3__45__cpo9iter_swapE)
_ZN34_INTERNAL_8b300713_4_k_cu_f9e17d8d4cuda3std6ranges3__45__cpo9iter_swapE:
	.zero		1
	.type		_ZN34_INTERNAL_8b300713_4_k_cu_f9e17d8d4cuda3std3__48unexpectE,@object
	.size		_ZN34_INTERNAL_8b300713_4_k_cu_f9e17d8d4cuda3std3__48unexpectE,(_ZN34_INTERNAL_8b300713_4_k_cu_f9e17d8d6thrust24THRUST_300001_SM_1000_NS8cuda_cub3parE - _ZN34_INTERNAL_8b300713_4_k_cu_f9e17d8d4cuda3std3__48unexpectE)
_ZN34_INTERNAL_8b300713_4_k_cu_f9e17d8d4cuda3std3__48unexpectE:
	.zero		1
	.type		_ZN34_INTERNAL_8b300713_4_k_cu_f9e17d8d6thrust24THRUST_300001_SM_1000_NS8cuda_cub3parE,@object
	.size		_ZN34_INTERNAL_8b300713_4_k_cu_f9e17d8d6thrust24THRUST_300001_SM_1000_NS8cuda_cub3parE,(.L_38 - _ZN34_INTERNAL_8b300713_4_k_cu_f9e17d8d6thrust24THRUST_300001_SM_1000_NS8cuda_cub3parE)
_ZN34_INTERNAL_8b300713_4_k_cu_f9e17d8d6thrust24THRUST_300001_SM_1000_NS8cuda_cub3parE:
	.zero		1
.L_38:


//--------------------- .nv.constant0._ZN3cub18CUB_300001_SM_10006detail11EmptyKernelIvEEvv --------------------------
	.section	.nv.constant0._ZN3cub18CUB_300001_SM_10006detail11EmptyKernelIvEEvv,"a",@progbits
	.sectionflags	@""
	.align	4
.nv.constant0._ZN3cub18CUB_300001_SM_10006detail11EmptyKernelIvEEvv:
	.zero		896


//--------------------- .nv.constant0._Z12matavgKernelPiiiiS_iS_S_S_ --------------------------
	.section	.nv.constant0._Z12matavgKernelPiiiiS_iS_S_S_,"a",@progbits
	.sectionflags	@""
	.align	4
.nv.constant0._Z12matavgKernelPiiiiS_iS_S_S_:
	.zero		960


//--------------------- SYMBOLS --------------------------

	.type		.nv.reservedSmem.offset0,@object
	.size		.nv.reservedSmem.offset0,0x4
	.type		vprintf,@function
